def attn_fwd(
    Q,
    K,
    V,
    Out,
    Lse,
    sm_scale,
    stride_qz,
    stride_qh,
    stride_qm,
    stride_qk,
    stride_kz,
    stride_kh,
    stride_kn,
    stride_kk,
    stride_vz,
    stride_vh,
    stride_vn,
    stride_vk,
    stride_oz,
    stride_oh,
    stride_om,
    stride_ok,
    seqlen_q,
    seqlen_k,
    BLOCK_M: tl.constexpr,
    BLOCK_N: tl.constexpr,
    HEAD_DIM: tl.constexpr,
    CAUSAL: tl.constexpr,
):
    start_m = tl.program_id(0)
    off_hz = tl.program_id(1)
    q_off = off_hz * stride_qh
    k_off = off_hz * stride_kh
    v_off = off_hz * stride_vh
    offs_m = start_m * BLOCK_M + tl.arange(0, BLOCK_M)
    offs_d = tl.arange(0, HEAD_DIM)
    offs_n = tl.arange(0, BLOCK_N)
    q_ptrs = Q + q_off + offs_m[:, None] * stride_qm + offs_d[None, :] * stride_qk
    k_ptrs = K + k_off + offs_d[:, None] * stride_kk + offs_n[None, :] * stride_kn
    v_ptrs = V + v_off + offs_n[:, None] * stride_vn + offs_d[None, :] * stride_vk
    m_i = tl.full([BLOCK_M], float("-inf"), dtype=tl.float32)
    l_i = tl.zeros([BLOCK_M], dtype=tl.float32) + 1.0
    acc = tl.zeros([BLOCK_M, HEAD_DIM], dtype=tl.float32)
    q = tl.load(q_ptrs)
    acc, l_i, m_i = _attn_fwd_inner(
        acc,
        l_i,
        m_i,
        q,
        k_ptrs,
        v_ptrs,
        sm_scale,
        stride_kn,
        stride_vn,
        start_m,
        seqlen_k,
        BLOCK_M,
        BLOCK_N,
        HEAD_DIM,
        CAUSAL,
    )
    acc = acc / l_i[:, None]
    lse = m_i + tl.math.log2(l_i) / 1.4426950408889634
    o_ptrs = (
        Out
        + off_hz * stride_oh
        + offs_m[:, None] * stride_om
        + offs_d[None, :] * stride_ok
    )
    tl.store(o_ptrs, acc.to(Out.dtype.element_ty))
    tl.store(Lse + off_hz * seqlen_q + offs_m, lse)

# config = {"BLOCK_M": 64, "BLOCK_N": 32, "HEAD_DIM": 64, "arch": "sm_90", "causal": false, "dtype": "fp8e4m3", "num_stages": 2, "num_warps": 8}
# arch = sm_90


// ===== COMPILED SASS (sm_90a) =====

	.target	sm_90a

	.elftype	@"ET_EXEC"


//--------------------- .note.nv.tkinfo           --------------------------
	.section	.note.nv.tkinfo,"",@"SHT_NOTE"
	.sectionflags	@"SHF_NOTE_NV_TKINFO"
	.tkinfo
        /*0018*/ 	.word	0x00000002
        /*0030*/ 	.string	""
        /*0030*/ 	.string	"ptxas"
        /*0030*/ 	.string	"Cuda compilation tools, release 13.0, V13.0.88"
        /*0030*/ 	.string	"Build cuda_13.0.r13.0/compiler.36424714_0"
        /*0030*/ 	.string	"-v  -suppress-debug-info  -lineinfo  -arch sm_90a "



//--------------------- .note.nv.cuinfo           --------------------------
	.section	.note.nv.cuinfo,"",@"SHT_NOTE"
	.sectionflags	@"SHF_NOTE_NV_CUINFO"
        /*0018*/ 	.short	0x0002
        /*001a*/ 	.short	0x005a
        /*001c*/ 	.short	0x0082
	.zero		2


//--------------------- .nv.info                  --------------------------
	.section	.nv.info,"",@"SHT_CUDA_INFO"
	.align	4


	//----- nvinfo : EIATTR_REGCOUNT
	.align		4
        /*0000*/ 	.byte	0x04, 0x2f
        /*0002*/ 	.short	(.L_2 - .L_1)
	.align		4
.L_1:
        /*0004*/ 	.word	index@(attn_fwd)
        /*0008*/ 	.word	0x00000063


	//----- nvinfo : EIATTR_FRAME_SIZE
	.align		4
.L_2:
        /*000c*/ 	.byte	0x04, 0x11
        /*000e*/ 	.short	(.L_4 - .L_3)
	.align		4
.L_3:
        /*0010*/ 	.word	index@(attn_fwd)
        /*0014*/ 	.word	0x00000000


	//----- nvinfo : EIATTR_MIN_STACK_SIZE
	.align		4
.L_4:
        /*0018*/ 	.byte	0x04, 0x12
        /*001a*/ 	.short	(.L_6 - .L_5)
	.align		4
.L_5:
        /*001c*/ 	.word	index@(attn_fwd)
        /*0020*/ 	.word	0x00000000
.L_6:


//--------------------- .nv.compat                --------------------------
	.section	.nv.compat,"",@"SHT_CUDA_COMPAT_INFO"
	.align	4
        /*0000*/ 	.byte	0x02, 0x09, 0x01, 0x00, 0x02, 0x02, 0x04, 0x00, 0x02, 0x05, 0x05, 0x00, 0x03, 0x07, 0x01, 0x01
        /*0010*/ 	.byte	0x02, 0x03, 0x00, 0x00, 0x02, 0x06, 0x01, 0x00, 0x04, 0x0b, 0x08, 0x00, 0x00, 0x00, 0x00, 0x00
        /*0020*/ 	.byte	0x00, 0x00, 0x00, 0x00


//--------------------- .nv.info.attn_fwd         --------------------------
	.section	.nv.info.attn_fwd,"",@"SHT_CUDA_INFO"
	.sectionflags	@""
	.align	4


	//----- nvinfo : EIATTR_CUDA_API_VERSION
	.align		4
        /*0000*/ 	.byte	0x04, 0x37
        /*0002*/ 	.short	(.L_8 - .L_7)
.L_7:
        /*0004*/ 	.word	0x00000082


	//----- nvinfo : EIATTR_KPARAM_INFO
	.align		4
.L_8:
        /*0008*/ 	.byte	0x04, 0x17
        /*000a*/ 	.short	(.L_10 - .L_9)
.L_9:
        /*000c*/ 	.word	0x00000000
        /*0010*/ 	.short	0x0019
        /*0012*/ 	.short	0x0080
        /*0014*/ 	.byte	0x00, 0xf4, 0x21, 0x00


	//----- nvinfo : EIATTR_KPARAM_INFO
	.align		4
.L_10:
        /*0018*/ 	.byte	0x04, 0x17
        /*001a*/ 	.short	(.L_12 - .L_11)
.L_11:
        /*001c*/ 	.word	0x00000000
        /*0020*/ 	.short	0x0018
        /*0022*/ 	.short	0x0078
        /*0024*/ 	.byte	0x00, 0xf4, 0x21, 0x00


	//----- nvinfo : EIATTR_KPARAM_INFO
	.align		4
.L_12:
        /*0028*/ 	.byte	0x04, 0x17
        /*002a*/ 	.short	(.L_14 - .L_13)
.L_13:
        /*002c*/ 	.word	0x00000000
        /*0030*/ 	.short	0x0017
        /*0032*/ 	.short	0x0070
        /*0034*/ 	.byte	0x00, 0xf0, 0x11, 0x00


	//----- nvinfo : EIATTR_KPARAM_INFO
	.align		4
.L_14:
        /*0038*/ 	.byte	0x04, 0x17
        /*003a*/ 	.short	(.L_16 - .L_15)
.L_15:
        /*003c*/ 	.word	0x00000000
        /*0040*/ 	.short	0x0016
        /*0042*/ 	.short	0x006c
        /*0044*/ 	.byte	0x00, 0xf0, 0x11, 0x00


	//----- nvinfo : EIATTR_KPARAM_INFO
	.align		4
.L_16:
        /*0048*/ 	.byte	0x04, 0x17
        /*004a*/ 	.short	(.L_18 - .L_17)
.L_17:
        /*004c*/ 	.word	0x00000000
        /*0050*/ 	.short	0x0015
        /*0052*/ 	.short	0x0068
        /*0054*/ 	.byte	0x00, 0xf0, 0x11, 0x00


	//----- nvinfo : EIATTR_KPARAM_INFO
	.align		4
.L_18:
        /*0058*/ 	.byte	0x04, 0x17
        /*005a*/ 	.short	(.L_20 - .L_19)
.L_19:
        /*005c*/ 	.word	0x00000000
        /*0060*/ 	.short	0x0014
        /*0062*/ 	.short	0x0064
        /*0064*/ 	.byte	0x00, 0xf0, 0x11, 0x00


	//----- nvinfo : EIATTR_KPARAM_INFO
	.align		4
.L_20:
        /*0068*/ 	.byte	0x04, 0x17
        /*006a*/ 	.short	(.L_22 - .L_21)
.L_21:
        /*006c*/ 	.word	0x00000000
        /*0070*/ 	.short	0x0013
        /*0072*/ 	.short	0x0060
        /*0074*/ 	.byte	0x00, 0xf0, 0x11, 0x00


	//----- nvinfo : EIATTR_KPARAM_INFO
	.align		4
.L_22:
        /*0078*/ 	.byte	0x04, 0x17
        /*007a*/ 	.short	(.L_24 - .L_23)
.L_23:
        /*007c*/ 	.word	0x00000000
        /*0080*/ 	.short	0x0012
        /*0082*/ 	.short	0x005c
        /*0084*/ 	.byte	0x00, 0xf0, 0x11, 0x00


	//----- nvinfo : EIATTR_KPARAM_INFO
	.align		4
.L_24:
        /*0088*/ 	.byte	0x04, 0x17
        /*008a*/ 	.short	(.L_26 - .L_25)
.L_25:
        /*008c*/ 	.word	0x00000000
        /*0090*/ 	.short	0x0011
        /*0092*/ 	.short	0x0058
        /*0094*/ 	.byte	0x00, 0xf0, 0x11, 0x00


	//----- nvinfo : EIATTR_KPARAM_INFO
	.align		4
.L_26:
        /*0098*/ 	.byte	0x04, 0x17
        /*009a*/ 	.short	(.L_28 - .L_27)
.L_27:
        /*009c*/ 	.word	0x00000000
        /*00a0*/ 	.short	0x0010
        /*00a2*/ 	.short	0x0054
        /*00a4*/ 	.byte	0x00, 0xf0, 0x11, 0x00


	//----- nvinfo : EIATTR_KPARAM_INFO
	.align		4
.L_28:
        /*00a8*/ 	.byte	0x04, 0x17
        /*00aa*/ 	.short	(.L_30 - .L_29)
.L_29:
        /*00ac*/ 	.word	0x00000000
        /*00b0*/ 	.short	0x000f
        /*00b2*/ 	.short	0x0050
        /*00b4*/ 	.byte	0x00, 0xf0, 0x11, 0x00


	//----- nvinfo : EIATTR_KPARAM_INFO
	.align		4
.L_30:
        /*00b8*/ 	.byte	0x04, 0x17
        /*00ba*/ 	.short	(.L_32 - .L_31)
.L_31:
        /*00bc*/ 	.word	0x00000000
        /*00c0*/ 	.short	0x000e
        /*00c2*/ 	.short	0x004c
        /*00c4*/ 	.byte	0x00, 0xf0, 0x11, 0x00


	//----- nvinfo : EIATTR_KPARAM_INFO
	.align		4
.L_32:
        /*00c8*/ 	.byte	0x04, 0x17
        /*00ca*/ 	.short	(.L_34 - .L_33)
.L_33:
        /*00cc*/ 	.word	0x00000000
        /*00d0*/ 	.short	0x000d
        /*00d2*/ 	.short	0x0048
        /*00d4*/ 	.byte	0x00, 0xf0, 0x11, 0x00


	//----- nvinfo : EIATTR_KPARAM_INFO
	.align		4
.L_34:
        /*00d8*/ 	.byte	0x04, 0x17
        /*00da*/ 	.short	(.L_36 - .L_35)
.L_35:
        /*00dc*/ 	.word	0x00000000
        /*00e0*/ 	.short	0x000c
        /*00e2*/ 	.short	0x0044
        /*00e4*/ 	.byte	0x00, 0xf0, 0x11, 0x00


	//----- nvinfo : EIATTR_KPARAM_INFO
	.align		4
.L_36:
        /*00e8*/ 	.byte	0x04, 0x17
        /*00ea*/ 	.short	(.L_38 - .L_37)
.L_37:
        /*00ec*/ 	.word	0x00000000
        /*00f0*/ 	.short	0x000b
        /*00f2*/ 	.short	0x0040
        /*00f4*/ 	.byte	0x00, 0xf0, 0x11, 0x00


	//----- nvinfo : EIATTR_KPARAM_INFO
	.align		4
.L_38:
        /*00f8*/ 	.byte	0x04, 0x17
        /*00fa*/ 	.short	(.L_40 - .L_39)
.L_39:
        /*00fc*/ 	.word	0x00000000
        /*0100*/ 	.short	0x000a
        /*0102*/ 	.short	0x003c
        /*0104*/ 	.byte	0x00, 0xf0, 0x11, 0x00


	//----- nvinfo : EIATTR_KPARAM_INFO
	.align		4
.L_40:
        /*0108*/ 	.byte	0x04, 0x17
        /*010a*/ 	.short	(.L_42 - .L_41)
.L_41:
        /*010c*/ 	.word	0x00000000
        /*0110*/ 	.short	0x0009
        /*0112*/ 	.short	0x0038
        /*0114*/ 	.byte	0x00, 0xf0, 0x11, 0x00


	//----- nvinfo : EIATTR_KPARAM_INFO
	.align		4
.L_42:
        /*0118*/ 	.byte	0x04, 0x17
        /*011a*/ 	.short	(.L_44 - .L_43)
.L_43:
        /*011c*/ 	.word	0x00000000
        /*0120*/ 	.short	0x0008
        /*0122*/ 	.short	0x0034
        /*0124*/ 	.byte	0x00, 0xf0, 0x11, 0x00


	//----- nvinfo : EIATTR_KPARAM_INFO
	.align		4
.L_44:
        /*0128*/ 	.byte	0x04, 0x17
        /*012a*/ 	.short	(.L_46 - .L_45)
.L_45:
        /*012c*/ 	.word	0x00000000
        /*0130*/ 	.short	0x0007
        /*0132*/ 	.short	0x0030
        /*0134*/ 	.byte	0x00, 0xf0, 0x11, 0x00


	//----- nvinfo : EIATTR_KPARAM_INFO
	.align		4
.L_46:
        /*0138*/ 	.byte	0x04, 0x17
        /*013a*/ 	.short	(.L_48 - .L_47)
.L_47:
        /*013c*/ 	.word	0x00000000
        /*0140*/ 	.short	0x0006
        /*0142*/ 	.short	0x002c
        /*0144*/ 	.byte	0x00, 0xf0, 0x11, 0x00


	//----- nvinfo : EIATTR_KPARAM_INFO
	.align		4
.L_48:
        /*0148*/ 	.byte	0x04, 0x17
        /*014a*/ 	.short	(.L_50 - .L_49)
.L_49:
        /*014c*/ 	.word	0x00000000
        /*0150*/ 	.short	0x0005
        /*0152*/ 	.short	0x0028
        /*0154*/ 	.byte	0x00, 0xf0, 0x11, 0x00


	//----- nvinfo : EIATTR_KPARAM_INFO
	.align		4
.L_50:
        /*0158*/ 	.byte	0x04, 0x17
        /*015a*/ 	.short	(.L_52 - .L_51)
.L_51:
        /*015c*/ 	.word	0x00000000
        /*0160*/ 	.short	0x0004
        /*0162*/ 	.short	0x0020
        /*0164*/ 	.byte	0x00, 0xf4, 0x21, 0x00


	//----- nvinfo : EIATTR_KPARAM_INFO
	.align		4
.L_52:
        /*0168*/ 	.byte	0x04, 0x17
        /*016a*/ 	.short	(.L_54 - .L_53)
.L_53:
        /*016c*/ 	.word	0x00000000
        /*0170*/ 	.short	0x0003
        /*0172*/ 	.short	0x0018
        /*0174*/ 	.byte	0x00, 0xf4, 0x21, 0x00


	//----- nvinfo : EIATTR_KPARAM_INFO
	.align		4
.L_54:
        /*0178*/ 	.byte	0x04, 0x17
        /*017a*/ 	.short	(.L_56 - .L_55)
.L_55:
        /*017c*/ 	.word	0x00000000
        /*0180*/ 	.short	0x0002
        /*0182*/ 	.short	0x0010
        /*0184*/ 	.byte	0x00, 0xf4, 0x21, 0x00


	//----- nvinfo : EIATTR_KPARAM_INFO
	.align		4
.L_56:
        /*0188*/ 	.byte	0x04, 0x17
        /*018a*/ 	.short	(.L_58 - .L_57)
.L_57:
        /*018c*/ 	.word	0x00000000
        /*0190*/ 	.short	0x0001
        /*0192*/ 	.short	0x0008
        /*0194*/ 	.byte	0x00, 0xf4, 0x21, 0x00


	//----- nvinfo : EIATTR_KPARAM_INFO
	.align		4
.L_58:
        /*0198*/ 	.byte	0x04, 0x17
        /*019a*/ 	.short	(.L_60 - .L_59)
.L_59:
        /*019c*/ 	.word	0x00000000
        /*01a0*/ 	.short	0x0000
        /*01a2*/ 	.short	0x0000
        /*01a4*/ 	.byte	0x00, 0xf4, 0x21, 0x00


	//----- nvinfo : EIATTR_SPARSE_MMA_MASK
	.align		4
.L_60:
        /*01a8*/ 	.byte	0x03, 0x50
        /*01aa*/ 	.short	0x0000


	//----- nvinfo : EIATTR_MAXREG_COUNT
	.align		4
        /*01ac*/ 	.byte	0x03, 0x1b
        /*01ae*/ 	.short	0x00ff


	//----- nvinfo : EIATTR_NUM_BARRIERS
	.align		4
        /*01b0*/ 	.byte	0x02, 0x4c
        /*01b2*/ 	.byte	0x01
	.zero		1


	//----- nvinfo : EIATTR_MERCURY_ISA_VERSION
	.align		4
        /*01b4*/ 	.byte	0x03, 0x5f
        /*01b6*/ 	.short	0x0101


	//----- nvinfo : EIATTR_COOP_GROUP_MASK_REGIDS
	.align		4
        /*01b8*/ 	.byte	0x04, 0x29
        /*01ba*/ 	.short	(.L_62 - .L_61)


	//   ....[0]....
.L_61:
        /*01bc*/ 	.word	0xffffffff


	//   ....[1]....
        /*01c0*/ 	.word	0xffffffff


	//   ....[2]....
        /*01c4*/ 	.word	0xffffffff


	//   ....[3]....
        /*01c8*/ 	.word	0xffffffff


	//   ....[4]....
        /*01cc*/ 	.word	0xffffffff


	//   ....[5]....
        /*01d0*/ 	.word	0xffffffff


	//   ....[6]....
        /*01d4*/ 	.word	0xffffffff


	//   ....[7]....
        /*01d8*/ 	.word	0xffffffff


	//   ....[8]....
        /*01dc*/ 	.word	0xffffffff


	//   ....[9]....
        /*01e0*/ 	.word	0xffffffff


	//   ....[10]....
        /*01e4*/ 	.word	0xffffffff


	//   ....[11]....
        /*01e8*/ 	.word	0xffffffff


	//----- nvinfo : EIATTR_COOP_GROUP_INSTR_OFFSETS
	.align		4
.L_62:
        /*01ec*/ 	.byte	0x04, 0x28
        /*01ee*/ 	.short	(.L_64 - .L_63)


	//   ....[0]....
.L_63:
        /*01f0*/ 	.word	0x00001520


	//   ....[1]....
        /*01f4*/ 	.word	0x00001540


	//   ....[2]....
        /*01f8*/ 	.word	0x00001760


	//   ....[3]....
        /*01fc*/ 	.word	0x00001780


	//   ....[4]....
        /*0200*/ 	.word	0x00001c00


	//   ....[5]....
        /*0204*/ 	.word	0x00001c20


	//   ....[6]....
        /*0208*/ 	.word	0x00001c30


	//   ....[7]....
        /*020c*/ 	.word	0x00001c40


	//   ....[8]....
        /*0210*/ 	.word	0x00001e20


	//   ....[9]....
        /*0214*/ 	.word	0x00001e50


	//   ....[10]....
        /*0218*/ 	.word	0x00001ea0


	//   ....[11]....
        /*021c*/ 	.word	0x00001eb0


	//----- nvinfo : EIATTR_EXIT_INSTR_OFFSETS
	.align		4
.L_64:
        /*0220*/ 	.byte	0x04, 0x1c
        /*0222*/ 	.short	(.L_66 - .L_65)


	//   ....[0]....
.L_65:
        /*0224*/ 	.word	0x000033e0


	//   ....[1]....
        /*0228*/ 	.word	0x00003410


	//----- nvinfo : EIATTR_REQNTID
	.align		4
.L_66:
        /*022c*/ 	.byte	0x04, 0x10
        /*022e*/ 	.short	(.L_68 - .L_67)
.L_67:
        /*0230*/ 	.word	0x00000100
        /*0234*/ 	.word	0x00000001
        /*0238*/ 	.word	0x00000001


	//----- nvinfo : EIATTR_CBANK_PARAM_SIZE
	.align		4
.L_68:
        /*023c*/ 	.byte	0x03, 0x19
        /*023e*/ 	.short	0x0088


	//----- nvinfo : EIATTR_PARAM_CBANK
	.align		4
        /*0240*/ 	.byte	0x04, 0x0a
        /*0242*/ 	.short	(.L_70 - .L_69)
	.align		4
.L_69:
        /*0244*/ 	.word	index@(.nv.constant0.attn_fwd)
        /*0248*/ 	.short	0x0210
        /*024a*/ 	.short	0x0088


	//----- nvinfo : EIATTR_SW_WAR
	.align		4
.L_70:
        /*024c*/ 	.byte	0x04, 0x36
        /*024e*/ 	.short	(.L_72 - .L_71)
.L_71:
        /*0250*/ 	.word	0x00000008
.L_72:


//--------------------- .nv.callgraph             --------------------------
	.section	.nv.callgraph,"",@"SHT_CUDA_CALLGRAPH"
	.align	4
	.sectionentsize	8
	.align		4
        /*0000*/ 	.word	0x00000000
	.align		4
        /*0004*/ 	.word	0xffffffff
	.align		4
        /*0008*/ 	.word	0x00000000
	.align		4
        /*000c*/ 	.word	0xfffffffe
	.align		4
        /*0010*/ 	.word	0x00000000
	.align		4
        /*0014*/ 	.word	0xfffffffd
	.align		4
        /*0018*/ 	.word	0x00000000
	.align		4
        /*001c*/ 	.word	0xfffffffc


//--------------------- .nv.constant4             --------------------------
	.section	.nv.constant4,"a",@progbits
	.align	8
	.align		8
.nv.constant4:
        /*0000*/ 	.dword	_$_str


//--------------------- .text.attn_fwd            --------------------------
	.section	.text.attn_fwd,"ax",@progbits
	.align	128
        .global         attn_fwd
        .type           attn_fwd,@function
        .size           attn_fwd,(.L_x_3 - attn_fwd)
        .other          attn_fwd,@"STO_CUDA_ENTRY STV_DEFAULT"
attn_fwd:
.text.attn_fwd:
[----:B------:R-:W0:Y:S01]  /*0000*/  LDC R1, c[0x0][0x28] ;  /* 0x00000a00ff017b82 */ /* 0x000e220000000800 */
[----:B------:R-:W1:Y:S07]  /*0010*/  S2R R15, SR_TID.X ;  /* 0x00000000000f7919 */ /* 0x000e6e0000002100 */
[----:B------:R-:W2:Y:S01]  /*0020*/  S2UR UR26, SR_CTAID.Y ;  /* 0x00000000001a79c3 */ /* 0x000ea20000002600 */
[----:B------:R-:W-:Y:S01]  /*0030*/  ULDC.64 UR4, c[0x0][0x240] ;  /* 0x0000900000047ab9 */ /* 0x000fe20000000a00 */
[----:B------:R-:W-:Y:S01]  /*0040*/  ULDC.64 UR28, c[0x0][0x208] ;  /* 0x00008200001c7ab9 */ /* 0x000fe20000000a00 */
[----:B------:R-:W3:Y:S05]  /*0050*/  S2R R14, SR_CTAID.X ;  /* 0x00000000000e7919 */ /* 0x000eea0000002500 */
[----:B------:R-:W4:Y:S08]  /*0060*/  LDC.64 R32, c[0x0][0x210] ;  /* 0x00008400ff207b82 */ /* 0x000f300000000a00 */
[----:B------:R-:W5:Y:S01]  /*0070*/  LDC R35, c[0x0][0x248] ;  /* 0x00009200ff237b82 */ /* 0x000f620000000800 */
[----:B--2---:R-:W-:Y:S01]  /*0080*/  UIMAD UR4, UR26, UR4, URZ ;  /* 0x000000041a0472a4 */ /* 0x004fe2000f8e023f */
[----:B-1----:R-:W-:-:S02]  /*0090*/  LOP3.LUT R7, R15, 0x3f, RZ, 0xc0, !PT ;  /* 0x0000003f0f077812 */ /* 0x002fc400078ec0ff */
[----:B------:R-:W-:Y:S02]  /*00a0*/  SHF.R.U32.HI R6, RZ, 0x6, R15 ;  /* 0x00000006ff067819 */ /* 0x000fe4000001160f */
[C---:B------:R-:W-:Y:S01]  /*00b0*/  LEA.HI R4, R15.reuse, 0xc, RZ, 0x1a ;  /* 0x0000000c0f047811 */ /* 0x040fe200078fd0ff */
[----:B---3--:R-:W-:Y:S01]  /*00c0*/  IMAD R14, R14, 0x40, R7 ;  /* 0x000000400e0e7824 */ /* 0x008fe200078e0207 */
[----:B------:R-:W-:Y:S02]  /*00d0*/  SGXT.U32 R6, R6, 0x2 ;  /* 0x000000020606781a */ /* 0x000fe40000000000 */
[----:B------:R-:W-:Y:S01]  /*00e0*/  LEA.HI R8, R15, 0x1c, RZ, 0x1a ;  /* 0x0000001c0f087811 */ /* 0x000fe200078fd0ff */
[----:B------:R-:W-:Y:S01]  /*00f0*/  IMAD R3, R14, UR5, RZ ;  /* 0x000000050e037c24 */ /* 0x000fe2000f8e02ff */
[----:B------:R-:W-:Y:S01]  /*0100*/  USHF.R.S32.HI UR5, URZ, 0x1f, UR4 ;  /* 0x0000001f3f057899 */ /* 0x000fe20008011404 */
[-C--:B-----5:R-:W-:Y:S02]  /*0110*/  IMAD R0, R6, R35.reuse, RZ ;  /* 0x0000002306007224 */ /* 0x0a0fe400078e02ff */
[-C--:B------:R-:W-:Y:S01]  /*0120*/  IMAD R9, R4, R35.reuse, RZ ;  /* 0x0000002304097224 */ /* 0x080fe200078e02ff */
[----:B----4-:R-:W-:Y:S01]  /*0130*/  IADD3 R32, P0, P1, R3, UR4, R32 ;  /* 0x0000000403207c10 */ /* 0x010fe2000f91e020 */
[----:B------:R-:W-:Y:S01]  /*0140*/  IMAD R5, R35, 0x4, R0 ;  /* 0x0000000423057824 */ /* 0x000fe200078e0200 */
[----:B------:R-:W-:Y:S01]  /*0150*/  SHF.R.S32.HI R2, RZ, 0x1f, R3 ;  /* 0x0000001fff027819 */ /* 0x000fe20000011403 */
[----:B------:R-:W-:-:S03]  /*0160*/  IMAD R12, R8, R35, RZ ;  /* 0x00000023080c7224 */ /* 0x000fc600078e02ff */
[----:B------:R-:W-:Y:S02]  /*0170*/  IADD3.X R34, R2, UR5, R33, P0, P1 ;  /* 0x0000000502227c10 */ /* 0x000fe400087e2421 */
[CC--:B------:R-:W-:Y:S02]  /*0180*/  IADD3 R2, P0, R0.reuse, R32.reuse, RZ ;  /* 0x0000002000027210 */ /* 0x0c0fe40007f1e0ff */
[----:B------:R-:W-:Y:S02]  /*0190*/  IADD3 R10, P1, R5, R32, RZ ;  /* 0x00000020050a7210 */ /* 0x000fe40007f3e0ff */
[----:B------:R-:W-:Y:S02]  /*01a0*/  LEA.HI.X.SX32 R3, R0, R34, 0x1, P0 ;  /* 0x0000002200037211 */ /* 0x000fe400000f0eff */
[----:B------:R-:W-:Y:S02]  /*01b0*/  LEA.HI R0, R15, 0x2c, RZ, 0x1a ;  /* 0x0000002c0f007811 */ /* 0x000fe400078fd0ff */
[----:B------:R-:W-:Y:S01]  /*01c0*/  IADD3 R16, P0, R9, R32, RZ ;  /* 0x0000002009107210 */ /* 0x000fe20007f1e0ff */
[----:B------:R1:W2:Y:S01]  /*01d0*/  LDG.E.U8 R22, desc[UR28][R2.64] ;  /* 0x0000001c02167981 */ /* 0x0002a2000c1e1100 */
[-C--:B------:R-:W-:Y:S01]  /*01e0*/  LEA.HI.X.SX32 R11, R5, R34.reuse, 0x1, P1 ;  /* 0x00000022050b7211 */ /* 0x080fe200008f0eff */
[----:B------:R-:W-:Y:S01]  /*01f0*/  IMAD R0, R0, R35, RZ ;  /* 0x0000002300007224 */ /* 0x000fe200078e02ff */
[----:B------:R-:W-:Y:S01]  /*0200*/  LEA.HI.X.SX32 R17, R9, R34, 0x1, P0 ;  /* 0x0000002209117211 */ /* 0x000fe200000f0eff */
[----:B------:R-:W-:Y:S01]  /*0210*/  IMAD R5, R35, 0x4, R5 ;  /* 0x0000000423057824 */ /* 0x000fe200078e0205 */
[-C--:B------:R-:W-:Y:S01]  /*0220*/  IADD3 R18, P1, R12, R32.reuse, RZ ;  /* 0x000000200c127210 */ /* 0x080fe20007f3e0ff */
[----:B------:R3:W4:Y:S01]  /*0230*/  LDG.E.U8 R23, desc[UR28][R10.64] ;  /* 0x0000001c0a177981 */ /* 0x000722000c1e1100 */
[----:B------:R-:W-:-:S02]  /*0240*/  IADD3 R20, P0, R0, R32, RZ ;  /* 0x0000002000147210 */ /* 0x000fc40007f1e0ff */
[-C--:B------:R-:W-:Y:S01]  /*0250*/  LEA.HI.X.SX32 R19, R12, R34.reuse, 0x1, P1 ;  /* 0x000000220c137211 */ /* 0x080fe200008f0eff */
[----:B------:R5:W4:Y:S01]  /*0260*/  LDG.E.U8 R25, desc[UR28][R16.64] ;  /* 0x0000001c10197981 */ /* 0x000b22000c1e1100 */
[----:B------:R-:W-:Y:S01]  /*0270*/  LEA.HI.X.SX32 R21, R0, R34, 0x1, P0 ;  /* 0x0000002200157211 */ /* 0x000fe200000f0eff */
[----:B------:R-:W-:Y:S01]  /*0280*/  IMAD R0, R35, 0x8, R5 ;  /* 0x0000000823007824 */ /* 0x000fe200078e0205 */
[C---:B------:R-:W-:Y:S01]  /*0290*/  IADD3 R12, P0, R5.reuse, R32, RZ ;  /* 0x00000020050c7210 */ /* 0x040fe20007f1e0ff */
[----:B------:R0:W4:Y:S03]  /*02a0*/  LDG.E.U8 R29, desc[UR28][R18.64] ;  /* 0x0000001c121d7981 */ /* 0x000126000c1e1100 */
[----:B------:R-:W-:Y:S01]  /*02b0*/  LEA.HI.X.SX32 R13, R5, R34, 0x1, P0 ;  /* 0x00000022050d7211 */ /* 0x000fe200000f0eff */
[C---:B------:R-:W-:Y:S01]  /*02c0*/  IMAD R5, R35.reuse, 0x4, R0 ;  /* 0x0000000423057824 */ /* 0x040fe200078e0200 */
[C---:B-1----:R-:W-:Y:S01]  /*02d0*/  IADD3 R2, P0, R0.reuse, R32, RZ ;  /* 0x0000002000027210 */ /* 0x042fe20007f1e0ff */
[----:B------:R-:W4:Y:S03]  /*02e0*/  LDG.E.U8 R31, desc[UR28][R20.64] ;  /* 0x0000001c141f7981 */ /* 0x000f26000c1e1100 */
[----:B------:R-:W-:Y:S01]  /*02f0*/  LEA.HI.X.SX32 R3, R0, R34, 0x1, P0 ;  /* 0x0000002200037211 */ /* 0x000fe200000f0eff */
[----:B------:R-:W-:Y:S01]  /*0300*/  IMAD R0, R35, 0x4, R5 ;  /* 0x0000000423007824 */ /* 0x000fe200078e0205 */
[C---:B---3--:R-:W-:Y:S01]  /*0310*/  IADD3 R10, P0, R5.reuse, R32, RZ ;  /* 0x00000020050a7210 */ /* 0x048fe20007f1e0ff */
[----:B------:R1:W3:Y:S03]  /*0320*/  LDG.E.U8 R24, desc[UR28][R12.64] ;  /* 0x0000001c0c187981 */ /* 0x0002e6000c1e1100 */
[----:B------:R-:W-:Y:S01]  /*0330*/  LEA.HI.X.SX32 R11, R5, R34, 0x1, P0 ;  /* 0x00000022050b7211 */ /* 0x000fe200000f0eff */
[C---:B------:R-:W-:Y:S01]  /*0340*/  IMAD R5, R35.reuse, 0x8, R0 ;  /* 0x0000000823057824 */ /* 0x040fe200078e0200 */
[C---:B-----5:R-:W-:Y:S01]  /*0350*/  IADD3 R16, P0, R0.reuse, R32, RZ ;  /* 0x0000002000107210 */ /* 0x060fe20007f1e0ff */
[----:B------:R5:W3:Y:S02]  /*0360*/  LDG.E.U8 R26, desc[UR28][R2.64] ;  /* 0x0000001c021a7981 */ /* 0x000ae4000c1e1100 */
[----:B------:R-:W-:Y:S01]  /*0370*/  IMAD R9, R35, 0x4, R5 ;  /* 0x0000000423097824 */ /* 0x000fe200078e0205 */
[----:B------:R-:W-:Y:S01]  /*0380*/  LEA.HI.X.SX32 R17, R0, R34, 0x1, P0 ;  /* 0x0000002200117211 */ /* 0x000fe200000f0eff */
[----:B------:R5:W3:Y:S01]  /*0390*/  LDG.E.U8 R27, desc[UR28][R10.64] ;  /* 0x0000001c0a1b7981 */ /* 0x000ae2000c1e1100 */
[----:B0-----:R-:W-:-:S02]  /*03a0*/  IADD3 R18, P0, R5, R32, RZ ;  /* 0x0000002005127210 */ /* 0x001fc40007f1e0ff */
[----:B------:R-:W-:Y:S01]  /*03b0*/  LEA.HI R0, R15, 0x3c, RZ, 0x1a ;  /* 0x0000003c0f007811 */ /* 0x000fe200078fd0ff */
[----:B------:R0:W3:Y:S01]  /*03c0*/  LDG.E.U8 R28, desc[UR28][R16.64] ;  /* 0x0000001c101c7981 */ /* 0x0000e2000c1e1100 */
[----:B------:R-:W-:Y:S01]  /*03d0*/  LEA.HI.X.SX32 R19, R5, R34, 0x1, P0 ;  /* 0x0000002205137211 */ /* 0x000fe200000f0eff */
[----:B------:R-:W-:Y:S01]  /*03e0*/  IMAD R5, R35, 0x4, R9 ;  /* 0x0000000423057824 */ /* 0x000fe200078e0209 */
[C---:B-1----:R-:W-:Y:S01]  /*03f0*/  IADD3 R12, P0, R9.reuse, R32, RZ ;  /* 0x00000020090c7210 */ /* 0x042fe20007f1e0ff */
[----:B------:R-:W-:Y:S02]  /*0400*/  IMAD R21, R0, R35, RZ ;  /* 0x0000002300157224 */ /* 0x000fe400078e02ff */
[----:B------:R1:W3:Y:S01]  /*0410*/  LDG.E.U8 R30, desc[UR28][R18.64] ;  /* 0x0000001c121e7981 */ /* 0x0002e2000c1e1100 */
[----:B------:R-:W-:Y:S01]  /*0420*/  LEA.HI.X.SX32 R13, R9, R34, 0x1, P0 ;  /* 0x00000022090d7211 */ /* 0x000fe200000f0eff */
[----:B------:R-:W-:Y:S01]  /*0430*/  IMAD R9, R35, 0x8, R5 ;  /* 0x0000000823097824 */ /* 0x000fe200078e0205 */
[----:B-----5:R-:W-:-:S03]  /*0440*/  IADD3 R2, P0, R5, R32, RZ ;  /* 0x0000002005027210 */ /* 0x020fc60007f1e0ff */
[----:B------:R-:W-:Y:S01]  /*0450*/  IMAD R0, R35, 0x4, R9 ;  /* 0x0000000423007824 */ /* 0x000fe200078e0209 */
[----:B------:R-:W-:Y:S01]  /*0460*/  LEA.HI.X.SX32 R3, R5, R34, 0x1, P0 ;  /* 0x0000002205037211 */ /* 0x000fe200000f0eff */
[----:B------:R-:W5:Y:S01]  /*0470*/  LDG.E.U8 R12, desc[UR28][R12.64] ;  /* 0x0000001c0c0c7981 */ /* 0x000f62000c1e1100 */
[-C--:B------:R-:W-:Y:S01]  /*0480*/  IADD3 R10, P0, R9, R32.reuse, RZ ;  /* 0x00000020090a7210 */ /* 0x080fe20007f1e0ff */
[----:B------:R-:W-:Y:S01]  /*0490*/  IMAD R5, R35, 0x4, R0 ;  /* 0x0000000423057824 */ /* 0x000fe200078e0200 */
[----:B------:R-:W-:Y:S01]  /*04a0*/  IADD3 R20, P2, R21, R32, RZ ;  /* 0x0000002015147210 */ /* 0x000fe20007f5e0ff */
[----:B------:R1:W5:Y:S01]  /*04b0*/  LDG.E.U8 R2, desc[UR28][R2.64] ;  /* 0x0000001c02027981 */ /* 0x000362000c1e1100 */
[----:B------:R-:W-:Y:S02]  /*04c0*/  LEA.HI.X.SX32 R11, R9, R34, 0x1, P0 ;  /* 0x00000022090b7211 */ /* 0x000fe400000f0eff */
[CC--:B0-----:R-:W-:Y:S02]  /*04d0*/  IADD3 R16, P1, R0.reuse, R32.reuse, RZ ;  /* 0x0000002000107210 */ /* 0x0c1fe40007f3e0ff */
[----:B-1----:R-:W-:Y:S01]  /*04e0*/  IADD3 R18, P0, R5, R32, RZ ;  /* 0x0000002005127210 */ /* 0x002fe20007f1e0ff */
[----:B------:R0:W5:Y:S01]  /*04f0*/  LDG.E.U8 R10, desc[UR28][R10.64] ;  /* 0x0000001c0a0a7981 */ /* 0x000162000c1e1100 */
[----:B------:R-:W-:-:S02]  /*0500*/  LEA.HI.X.SX32 R17, R0, R34, 0x1, P1 ;  /* 0x0000002200117211 */ /* 0x000fc400008f0eff */
[-C--:B------:R-:W-:Y:S02]  /*0510*/  LEA.HI.X.SX32 R21, R21, R34.reuse, 0x1, P2 ;  /* 0x0000002215157211 */ /* 0x080fe400010f0eff */
[----:B------:R-:W-:Y:S01]  /*0520*/  LEA.HI.X.SX32 R19, R5, R34, 0x1, P0 ;  /* 0x0000002205137211 */ /* 0x000fe200000f0eff */
[----:B------:R-:W5:Y:S04]  /*0530*/  LDG.E.U8 R16, desc[UR28][R16.64] ;  /* 0x0000001c10107981 */ /* 0x000f68000c1e1100 */
[----:B------:R-:W5:Y:S04]  /*0540*/  LDG.E.U8 R18, desc[UR28][R18.64] ;  /* 0x0000001c12127981 */ /* 0x000f68000c1e1100 */
[----:B------:R-:W5:Y:S01]  /*0550*/  LDG.E.U8 R20, desc[UR28][R20.64] ;  /* 0x0000001c14147981 */ /* 0x000f62000c1e1100 */
[----:B------:R-:W-:-:S05]  /*0560*/  IMAD.SHL.U32 R0, R15, 0x8, RZ ;  /* 0x000000080f007824 */ /* 0x000fca00078e00ff */
[----:B------:R-:W-:Y:S01]  /*0570*/  LOP3.LUT R0, R0, 0x30, RZ, 0xc0, !PT ;  /* 0x0000003000007812 */ /* 0x000fe200078ec0ff */
[----:B------:R-:W1:Y:S04]  /*0580*/  S2UR UR4, SR_CgaCtaId ;  /* 0x00000000000479c3 */ /* 0x000e680000008800 */
[----:B------:R-:W-:-:S04]  /*0590*/  IMAD R3, R7, 0x40, R0 ;  /* 0x0000004007037824 */ /* 0x000fc800078e0200 */
[----:B------:R-:W0:Y:S01]  /*05a0*/  LDC R0, c[0x0][0x280] ;  /* 0x0000a000ff007b82 */ /* 0x000e220000000800 */
[----:B------:R-:W-:Y:S01]  /*05b0*/  UMOV UR27, 0x400 ;  /* 0x00000400001b7882 */ /* 0x000fe20000000000 */
[----:B------:R-:W-:-:S04]  /*05c0*/  LOP3.LUT R3, R3, R6, RZ, 0xfc, !PT ;  /* 0x0000000603037212 */ /* 0x000fc800078efcff */
[C---:B------:R-:W-:Y:S02]  /*05d0*/  LOP3.LUT R5, R3.reuse, 0x10, RZ, 0x3c, !PT ;  /* 0x0000001003057812 */ /* 0x040fe400078e3cff */
[C---:B------:R-:W-:Y:S01]  /*05e0*/  LOP3.LUT R9, R3.reuse, 0x20, RZ, 0x3c, !PT ;  /* 0x0000002003097812 */ /* 0x040fe200078e3cff */
[----:B-1----:R-:W-:Y:S01]  /*05f0*/  ULEA UR27, UR4, UR27, 0x18 ;  /* 0x0000001b041b7291 */ /* 0x002fe2000f8ec03f */
[----:B0-----:R-:W-:Y:S02]  /*0600*/  LOP3.LUT R11, R3, 0x30, RZ, 0x3c, !PT ;  /* 0x00000030030b7812 */ /* 0x001fe400078e3cff */
[----:B------:R-:W-:Y:S01]  /*0610*/  ISETP.GE.AND P0, PT, R0, 0x1, PT ;  /* 0x000000010000780c */ /* 0x000fe20003f06270 */
[----:B------:R-:W-:Y:S01]  /*0620*/  IMAD.MOV.U32 R13, RZ, RZ, -0x800000 ;  /* 0xff800000ff0d7424 */ /* 0x000fe200078e00ff */
[----:B------:R-:W-:Y:S01]  /*0630*/  CS2R R32, SRZ ;  /* 0x0000000000207805 */ /* 0x000fe2000001ff00 */
[----:B------:R-:W-:Y:S01]  /*0640*/  IMAD.MOV.U32 R80, RZ, RZ, 0x3f800000 ;  /* 0x3f800000ff507424 */ /* 0x000fe200078e00ff */
[----:B------:R-:W-:Y:S01]  /*0650*/  CS2R R34, SRZ ;  /* 0x0000000000227805 */ /* 0x000fe2000001ff00 */
[----:B------:R-:W-:Y:S01]  /*0660*/  IMAD.MOV.U32 R81, RZ, RZ, 0x3f800000 ;  /* 0x3f800000ff517424 */ /* 0x000fe200078e00ff */
[----:B------:R-:W-:-:S02]  /*0670*/  CS2R R36, SRZ ;  /* 0x0000000000247805 */ /* 0x000fc4000001ff00 */
[----:B------:R-:W-:Y:S01]  /*0680*/  CS2R R38, SRZ ;  /* 0x0000000000267805 */ /* 0x000fe2000001ff00 */
[----:B--2---:R-:W-:Y:S04]  /*0690*/  STS.U8 [R3+UR27], R22 ;  /* 0x0000001603007988 */ /* 0x004fe8000800001b */
[----:B----4-:R-:W-:Y:S04]  /*06a0*/  STS.U8 [R3+UR27+0x4], R23 ;  /* 0x0000041703007988 */ /* 0x010fe8000800001b */
[----:B------:R-:W-:Y:S04]  /*06b0*/  STS.U8 [R3+UR27+0xc], R25 ;  /* 0x00000c1903007988 */ /* 0x000fe8000800001b */
[----:B---3--:R-:W-:Y:S04]  /*06c0*/  STS.U8 [R3+UR27+0x8], R24 ;  /* 0x0000081803007988 */ /* 0x008fe8000800001b */
[----:B------:R-:W-:Y:S04]  /*06d0*/  STS.U8 [R5+UR27+0xc], R29 ;  /* 0x00000c1d05007988 */ /* 0x000fe8000800001b */
[----:B------:R-:W-:Y:S04]  /*06e0*/  STS.U8 [R5+UR27], R26 ;  /* 0x0000001a05007988 */ /* 0x000fe8000800001b */
[----:B------:R-:W-:Y:S04]  /*06f0*/  STS.U8 [R5+UR27+0x4], R27 ;  /* 0x0000041b05007988 */ /* 0x000fe8000800001b */
[----:B------:R0:W-:Y:S04]  /*0700*/  STS.U8 [R5+UR27+0x8], R28 ;  /* 0x0000081c05007988 */ /* 0x0001e8000800001b */
[----:B------:R-:W-:Y:S04]  /*0710*/  STS.U8 [R9+UR27], R30 ;  /* 0x0000001e09007988 */ /* 0x000fe8000800001b */
[----:B------:R1:W-:Y:S04]  /*0720*/  STS.U8 [R9+UR27+0xc], R31 ;  /* 0x00000c1f09007988 */ /* 0x0003e8000800001b */
[----:B-----5:R2:W-:Y:S04]  /*0730*/  STS.U8 [R9+UR27+0x4], R12 ;  /* 0x0000040c09007988 */ /* 0x0205e8000800001b */
[----:B------:R2:W-:Y:S01]  /*0740*/  STS.U8 [R9+UR27+0x8], R2 ;  /* 0x0000080209007988 */ /* 0x0005e2000800001b */
[----:B0-----:R-:W-:Y:S01]  /*0750*/  IMAD.MOV.U32 R5, RZ, RZ, -0x800000 ;  /* 0xff800000ff057424 */ /* 0x001fe200078e00ff */
[----:B------:R-:W-:-:S02]  /*0760*/  CS2R R24, SRZ ;  /* 0x0000000000187805 */ /* 0x000fc4000001ff00 */
[----:B------:R-:W-:Y:S01]  /*0770*/  CS2R R26, SRZ ;  /* 0x00000000001a7805 */ /* 0x000fe2000001ff00 */
[----:B------:R2:W-:Y:S01]  /*0780*/  STS.U8 [R11+UR27], R10 ;  /* 0x0000000a0b007988 */ /* 0x0005e2000800001b */
[----:B------:R-:W-:Y:S02]  /*0790*/  CS2R R28, SRZ ;  /* 0x00000000001c7805 */ /* 0x000fe4000001ff00 */
[----:B-1----:R-:W-:Y:S01]  /*07a0*/  CS2R R30, SRZ ;  /* 0x00000000001e7805 */ /* 0x002fe2000001ff00 */
[----:B------:R2:W-:Y:S04]  /*07b0*/  STS.U8 [R11+UR27+0x4], R16 ;  /* 0x000004100b007988 */ /* 0x0005e8000800001b */
[----:B------:R2:W-:Y:S04]  /*07c0*/  STS.U8 [R11+UR27+0x8], R18 ;  /* 0x000008120b007988 */ /* 0x0005e8000800001b */
[----:B------:R2:W-:Y:S01]  /*07d0*/  STS.U8 [R11+UR27+0xc], R20 ;  /* 0x00000c140b007988 */ /* 0x0005e2000800001b */
[----:B------:R-:W-:Y:S05]  /*07e0*/  @!P0 BRA `(.L_x_0) ;  /* 0x0000001400e48947 */ /* 0x000fea0003800000 */
[----:B--2---:R-:W0:Y:S01]  /*07f0*/  LDC.64 R2, c[0x0][0x250] ;  /* 0x00009400ff027b82 */ /* 0x004e220000000a00 */
[C---:B------:R-:W-:Y:S01]  /*0800*/  LOP3.LUT R5, R15.reuse, 0x1, RZ, 0xc0, !PT ;  /* 0x000000010f057812 */ /* 0x040fe200078ec0ff */
[----:B------:R-:W-:Y:S01]  /*0810*/  ULDC UR4, c[0x0][0x258] ;  /* 0x0000960000047ab9 */ /* 0x000fe20000000800 */
[----:B------:R-:W-:Y:S01]  /*0820*/  LOP3.LUT R10, R15, 0x1c, RZ, 0xc0, !PT ;  /* 0x0000001c0f0a7812 */ /* 0x000fe200078ec0ff */
[----:B------:R-:W-:Y:S01]  /*0830*/  IMAD R7, R7, UR4, RZ ;  /* 0x0000000407077c24 */ /* 0x000fe2000f8e02ff */
[--C-:B------:R-:W-:Y:S01]  /*0840*/  SHF.R.U32.HI R59, RZ, 0x1, R15.reuse ;  /* 0x00000001ff3b7819 */ /* 0x100fe2000001160f */
[----:B------:R-:W-:Y:S01]  /*0850*/  ULDC.64 UR4, c[0x0][0x218] ;  /* 0x0000860000047ab9 */ /* 0x000fe20000000a00 */
[----:B------:R-:W-:Y:S01]  /*0860*/  SHF.R.U32.HI R9, RZ, 0x5, R15 ;  /* 0x00000005ff097819 */ /* 0x000fe2000001160f */
[----:B------:R-:W1:Y:S01]  /*0870*/  LDC R22, c[0x0][0x268] ;  /* 0x00009a00ff167b82 */ /* 0x000e620000000800 */
[----:B------:R-:W-:Y:S01]  /*0880*/  IMAD R10, R5, 0x2, R10 ;  /* 0x00000002050a7824 */ /* 0x000fe200078e020a */
[----:B------:R-:W-:Y:S01]  /*0890*/  SGXT.U32 R59, R59, 0x1 ;  /* 0x000000013b3b781a */ /* 0x000fe20000000000 */
[----:B------:R-:W-:Y:S01]  /*08a0*/  ULDC.64 UR24, c[0x0][0x260] ;  /* 0x0000980000187ab9 */ /* 0x000fe20000000a00 */
[----:B------:R-:W-:Y:S01]  /*08b0*/  SHF.R.S32.HI R12, RZ, 0x1f, R7 ;  /* 0x0000001fff0c7819 */ /* 0x000fe20000011407 */
[----:B------:R-:W-:Y:S01]  /*08c0*/  UIMAD UR24, UR26, UR24, URZ ;  /* 0x000000181a1872a4 */ /* 0x000fe2000f8e023f */
[----:B------:R-:W-:Y:S01]  /*08d0*/  LOP3.LUT R59, R10, R59, RZ, 0xfc, !PT ;  /* 0x0000003b0a3b7212 */ /* 0x000fe200078efcff */
[----:B------:R-:W-:Y:S01]  /*08e0*/  IMAD.MOV.U32 R20, RZ, RZ, 0x5410 ;  /* 0x00005410ff147424 */ /* 0x000fe200078e00ff */
[----:B------:R-:W2:Y:S01]  /*08f0*/  LDC.64 R16, c[0x0][0x220] ;  /* 0x00008800ff107b82 */ /* 0x000ea20000000a00 */
[----:B------:R-:W-:Y:S01]  /*0900*/  R2UR UR30, R9 ;  /* 0x00000000091e72ca */ /* 0x000fe200000e0000 */
[----:B------:R-:W-:Y:S01]  /*0910*/  USHF.R.S32.HI UR6, URZ, 0x1f, UR24 ;  /* 0x0000001f3f067899 */ /* 0x000fe20008011418 */
[----:B------:R-:W-:Y:S01]  /*0920*/  SHF.R.U32.HI R10, RZ, 0x5, R15 ;  /* 0x00000005ff0a7819 */ /* 0x000fe2000001160f */
[----:B------:R-:W-:Y:S01]  /*0930*/  IMAD.MOV.U32 R19, RZ, RZ, 0x7632 ;  /* 0x00007632ff137424 */ /* 0x000fe200078e00ff */
[----:B------:R-:W-:Y:S01]  /*0940*/  UMOV UR8, 0xfffffffe ;  /* 0xfffffffe00087882 */ /* 0x000fe20000000000 */
[----:B------:R-:W-:Y:S01]  /*0950*/  UMOV UR9, 0x7fffffdf ;  /* 0x7fffffdf00097882 */ /* 0x000fe20000000000 */
[----:B------:R-:W-:Y:S01]  /*0960*/  IMAD.MOV.U32 R80, RZ, RZ, 0x3f800000 ;  /* 0x3f800000ff507424 */ /* 0x000fe200078e00ff */
[----:B------:R-:W-:Y:S01]  /*0970*/  CS2R R24, SRZ ;  /* 0x0000000000187805 */ /* 0x000fe2000001ff00 */
[----:B0-----:R-:W-:Y:S01]  /*0980*/  IMAD R2, R2, UR26, RZ ;  /* 0x0000001a02027c24 */ /* 0x001fe2000f8e02ff */
[----:B------:R-:W-:Y:S01]  /*0990*/  CS2R R26, SRZ ;  /* 0x00000000001a7805 */ /* 0x000fe2000001ff00 */
[-C--:B------:R-:W-:Y:S01]  /*09a0*/  IMAD R6, R6, R3.reuse, RZ ;  /* 0x0000000306067224 */ /* 0x080fe200078e02ff */
[----:B------:R-:W-:Y:S01]  /*09b0*/  CS2R R28, SRZ ;  /* 0x00000000001c7805 */ /* 0x000fe2000001ff00 */
[----:B------:R-:W-:Y:S01]  /*09c0*/  IMAD R4, R4, R3, RZ ;  /* 0x0000000304047224 */ /* 0x000fe200078e02ff */
[----:B------:R-:W-:Y:S01]  /*09d0*/  IADD3 R7, P0, P1, R7, UR4, R2 ;  /* 0x0000000407077c10 */ /* 0x000fe2000f91e002 */
[----:B------:R-:W-:Y:S01]  /*09e0*/  IMAD R62, R3, 0x4, R6 ;  /* 0x00000004033e7824 */ /* 0x000fe200078e0206 */
[----:B------:R-:W-:Y:S01]  /*09f0*/  SHF.R.S32.HI R5, RZ, 0x1f, R2 ;  /* 0x0000001fff057819 */ /* 0x000fe20000011402 */
[----:B------:R-:W-:Y:S01]  /*0a00*/  UIADD3 UR4, UR30, 0x18, URZ ;  /* 0x000000181e047890 */ /* 0x000fe2000fffe03f */
[----:B------:R-:W-:Y:S01]  /*0a10*/  LOP3.LUT R2, R15, 0x1f, RZ, 0xc0, !PT ;  /* 0x0000001f0f027812 */ /* 0x000fe200078ec0ff */
[C---:B------:R-:W-:Y:S01]  /*0a20*/  IMAD R68, R3.reuse, 0x4, R62 ;  /* 0x0000000403447824 */ /* 0x040fe200078e023e */
[----:B------:R-:W-:Y:S01]  /*0a30*/  IADD3.X R9, R12, UR5, R5, P0, P1 ;  /* 0x000000050c097c10 */ /* 0x000fe200087e2405 */
[----:B------:R-:W-:Y:S01]  /*0a40*/  UIADD3 UR5, UR30, 0x38, URZ ;  /* 0x000000381e057890 */ /* 0x000fe2000fffe03f */
[-C--:B------:R-:W-:Y:S01]  /*0a50*/  IADD3 R65, P4, R4, R7.reuse, RZ ;  /* 0x0000000704417210 */ /* 0x080fe20007f9e0ff */
[----:B------:R-:W-:Y:S01]  /*0a60*/  IMAD R5, R2, UR25, RZ ;  /* 0x0000001902057c24 */ /* 0x000fe2000f8e02ff */
[----:B------:R-:W-:Y:S01]  /*0a70*/  SGXT.U32 R2, R10, 0x3 ;  /* 0x000000030a02781a */ /* 0x000fe20000000000 */
[----:B-1----:R-:W-:Y:S01]  /*0a80*/  IMAD R78, R22, UR4, RZ ;  /* 0x00000004164e7c24 */ /* 0x002fe2000f8e02ff */
[----:B------:R-:W-:Y:S01]  /*0a90*/  IADD3 R61, P2, R6, R7, RZ ;  /* 0x00000007063d7210 */ /* 0x000fe20007f5e0ff */
[----:B------:R-:W-:Y:S01]  /*0aa0*/  IMAD R70, R3, 0x8, R68 ;  /* 0x0000000803467824 */ /* 0x000fe200078e0244 */
[----:B--2---:R-:W-:Y:S01]  /*0ab0*/  IADD3 R58, P0, P1, R5, UR24, R16 ;  /* 0x00000018053a7c10 */ /* 0x004fe2000f91e010 */
[----:B------:R-:W-:Y:S01]  /*0ac0*/  IMAD R2, R2, R22, RZ ;  /* 0x0000001602027224 */ /* 0x000fe200078e02ff */
[----:B------:R-:W-:Y:S01]  /*0ad0*/  SHF.R.S32.HI R10, RZ, 0x1f, R5 ;  /* 0x0000001fff0a7819 */ /* 0x000fe20000011405 */
[----:B------:R-:W-:Y:S01]  /*0ae0*/  UIADD3 UR24, UR27, 0x1000, URZ ;  /* 0x000010001b187890 */ /* 0x000fe2000fffe03f */
[-C--:B------:R-:W-:Y:S01]  /*0af0*/  LEA.HI.X.SX32 R64, R4, R9.reuse, 0x1, P4 ;  /* 0x0000000904407211 */ /* 0x080fe200020f0eff */
[----:B------:R-:W-:Y:S01]  /*0b00*/  IMAD R77, R22, 0x8, R2 ;  /* 0x00000008164d7824 */ /* 0x000fe200078e0202 */
[----:B------:R-:W-:Y:S01]  /*0b10*/  LEA.HI.X.SX32 R60, R6, R9, 0x1, P2 ;  /* 0x00000009063c7211 */ /* 0x000fe200010f0eff */
[----:B------:R-:W-:Y:S01]  /*0b20*/  IMAD R79, R22, UR5, RZ ;  /* 0x00000005164f7c24 */ /* 0x000fe2000f8e02ff */
[----:B------:R-:W-:Y:S01]  /*0b30*/  IADD3.X R10, R10, UR6, R17, P0, P1 ;  /* 0x000000060a0a7c10 */ /* 0x000fe200087e2411 */
[----:B------:R-:W-:Y:S01]  /*0b40*/  IMAD R57, R22, 0x8, R77 ;  /* 0x0000000816397824 */ /* 0x000fe200078e024d */
[----:B------:R-:W-:Y:S01]  /*0b50*/  SHF.R.S32.HI R4, RZ, 0x7, R15 ;  /* 0x00000007ff047819 */ /* 0x000fe2000001140f */
[----:B------:R-:W-:Y:S01]  /*0b60*/  IMAD R8, R8, R3, RZ ;  /* 0x0000000308087224 */ /* 0x000fe200078e02ff */
[-C--:B------:R-:W-:Y:S01]  /*0b70*/  IADD3 R69, P2, R68, R7.reuse, RZ ;  /* 0x0000000744457210 */ /* 0x080fe20007f5e0ff */
[----:B------:R-:W-:Y:S01]  /*0b80*/  IMAD R56, R22, 0x10, R57 ;  /* 0x0000001016387824 */ /* 0x000fe200078e0239 */
[-C--:B------:R-:W-:Y:S01]  /*0b90*/  IADD3 R89, P0, R2, R58.reuse, RZ ;  /* 0x0000003a02597210 */ /* 0x080fe20007f1e0ff */
[C---:B------:R-:W-:Y:S01]  /*0ba0*/  IMAD R72, R3.reuse, 0x4, R70 ;  /* 0x0000000403487824 */ /* 0x040fe200078e0246 */
[----:B------:R-:W-:Y:S01]  /*0bb0*/  IADD3 R63, P3, R62, R7, RZ ;  /* 0x000000073e3f7210 */ /* 0x000fe20007f7e0ff */
[----:B------:R-:W-:Y:S01]  /*0bc0*/  IMAD R23, R22, 0x8, R56 ;  /* 0x0000000816177824 */ /* 0x000fe200078e0238 */
[----:B------:R-:W-:Y:S01]  /*0bd0*/  IADD3 R91, P1, R78, R58, RZ ;  /* 0x0000003a4e5b7210 */ /* 0x000fe20007f3e0ff */
[----:B------:R-:W-:Y:S01]  /*0be0*/  USHF.R.U32.HI UR22, URZ, 0x4, UR24 ;  /* 0x000000043f167899 */ /* 0x000fe20008011618 */
[----:B------:R-:W-:Y:S01]  /*0bf0*/  SGXT R4, R4, 0x1 ;  /* 0x000000010404781a */ /* 0x000fe20000000200 */
[----:B------:R-:W-:Y:S01]  /*0c00*/  IMAD R74, R3, 0x4, R72 ;  /* 0x00000004034a7824 */ /* 0x000fe200078e0248 */
[-C--:B------:R-:W-:Y:S01]  /*0c10*/  LEA.HI.X.SX32 R68, R68, R9.reuse, 0x1, P2 ;  /* 0x0000000944447211 */ /* 0x080fe200010f0eff */
[----:B------:R-:W-:Y:S01]  /*0c20*/  IMAD R22, R22, 0x8, R23 ;  /* 0x0000000816167824 */ /* 0x000fe200078e0217 */
[----:B------:R-:W-:Y:S01]  /*0c30*/  LEA.HI.X.SX32 R76, R2, R10, 0x1, P0 ;  /* 0x0000000a024c7211 */ /* 0x000fe200000f0eff */
[----:B------:R-:W-:Y:S01]  /*0c40*/  USGXT.U32 UR22, UR22, 0xe ;  /* 0x0000000e1616789a */ /* 0x000fe20008000000 */
[----:B------:R-:W-:Y:S01]  /*0c50*/  LEA.HI.X.SX32 R62, R62, R9, 0x1, P3 ;  /* 0x000000093e3e7211 */ /* 0x000fe200018f0eff */
[----:B------:R-:W-:Y:S01]  /*0c60*/  USHF.R.U32.HI UR6, URZ, 0x4, UR27 ;  /* 0x000000043f067899 */ /* 0x000fe2000801161b */
[-C--:B------:R-:W-:Y:S01]  /*0c70*/  IADD3 R90, P0, R77, R58.reuse, RZ ;  /* 0x0000003a4d5a7210 */ /* 0x080fe20007f1e0ff */
[----:B------:R-:W-:Y:S01]  /*0c80*/  UIADD3 UR10, UP0, UR22, 0x2, URZ ;  /* 0x00000002160a7890 */ /* 0x000fe2000ff1e03f */
[----:B------:R-:W-:Y:S01]  /*0c90*/  IADD3 R92, P2, R79, R58, RZ ;  /* 0x0000003a4f5c7210 */ /* 0x000fe20007f5e0ff */
[----:B------:R-:W-:Y:S01]  /*0ca0*/  USGXT.U32 UR6, UR6, 0xe ;  /* 0x0000000e0606789a */ /* 0x000fe20008000000 */
[----:B------:R-:W-:Y:S01]  /*0cb0*/  LEA.HI.X.SX32 R78, R78, R10, 0x1, P1 ;  /* 0x0000000a4e4e7211 */ /* 0x000fe200008f0eff */
[----:B------:R-:W-:Y:S01]  /*0cc0*/  UMOV UR5, URZ ;  /* 0x0000003f00057c82 */ /* 0x000fe20008000000 */
[-C--:B------:R-:W-:Y:S01]  /*0cd0*/  IADD3 R67, P5, R8, R7.reuse, RZ ;  /* 0x0000000708437210 */ /* 0x080fe20007fbe0ff */
[----:B------:R-:W-:Y:S01]  /*0ce0*/  UIADD3.X UR11, UR5, -0x7fffffe0, URZ, UP0, !UPT ;  /* 0x80000020050b7890 */ /* 0x000fe200087fe43f */
[----:B------:R-:W-:Y:S01]  /*0cf0*/  IADD3 R71, P3, R70, R7, RZ ;  /* 0x0000000746477210 */ /* 0x000fe20007f7e0ff */
[----:B------:R-:W-:Y:S01]  /*0d00*/  IMAD.MOV.U32 R82, RZ, RZ, -0x800000 ;  /* 0xff800000ff527424 */ /* 0x000fe200078e00ff */
[----:B------:R-:W-:Y:S01]  /*0d10*/  IADD3 R85, P1, R56, R58, RZ ;  /* 0x0000003a38557210 */ /* 0x000fe20007f3e0ff */
[----:B------:R-:W-:Y:S01]  /*0d20*/  IMAD.MOV.U32 R16, RZ, RZ, RZ ;  /* 0x000000ffff107224 */ /* 0x000fe200078e00ff */
[----:B------:R-:W-:Y:S01]  /*0d30*/  LOP3.LUT R4, R4, 0x90, RZ, 0xc0, !PT ;  /* 0x0000009004047812 */ /* 0x000fe200078ec0ff */
[----:B------:R-:W-:Y:S01]  /*0d40*/  IMAD.MOV.U32 R2, RZ, RZ, -0x800000 ;  /* 0xff800000ff027424 */ /* 0x000fe200078e00ff */
[-C--:B------:R-:W-:Y:S01]  /*0d50*/  LEA.HI.X.SX32 R77, R77, R10.reuse, 0x1, P0 ;  /* 0x0000000a4d4d7211 */ /* 0x080fe200000f0eff */
[----:B------:R-:W-:Y:S01]  /*0d60*/  IMAD.MOV.U32 R81, RZ, RZ, 0x3f800000 ;  /* 0x3f800000ff517424 */ /* 0x000fe200078e00ff */
[----:B------:R-:W-:-:S02]  /*0d70*/  LEA.HI.X.SX32 R79, R79, R10, 0x1, P2 ;  /* 0x0000000a4f4f7211 */ /* 0x000fc400010f0eff */
[----:B------:R-:W-:Y:S02]  /*0d80*/  CS2R R30, SRZ ;  /* 0x00000000001e7805 */ /* 0x000fe4000001ff00 */
[-C--:B------:R-:W-:Y:S02]  /*0d90*/  LEA.HI.X.SX32 R66, R8, R9.reuse, 0x1, P5 ;  /* 0x0000000908427211 */ /* 0x080fe400028f0eff */
[----:B------:R-:W-:Y:S02]  /*0da0*/  CS2R R32, SRZ ;  /* 0x0000000000207805 */ /* 0x000fe4000001ff00 */
[----:B------:R-:W-:Y:S02]  /*0db0*/  LEA.HI.X.SX32 R70, R70, R9, 0x1, P3 ;  /* 0x0000000946467211 */ /* 0x000fe400018f0eff */
[----:B------:R-:W-:Y:S02]  /*0dc0*/  CS2R R34, SRZ ;  /* 0x0000000000227805 */ /* 0x000fe4000001ff00 */
[----:B------:R-:W-:-:S02]  /*0dd0*/  IADD3 R87, P0, R57, R58, RZ ;  /* 0x0000003a39577210 */ /* 0x000fc40007f1e0ff */
[----:B------:R-:W-:Y:S02]  /*0de0*/  CS2R R36, SRZ ;  /* 0x0000000000247805 */ /* 0x000fe4000001ff00 */
[----:B------:R-:W-:Y:S02]  /*0df0*/  IADD3 R83, P2, R23, R58, RZ ;  /* 0x0000003a17537210 */ /* 0x000fe40007f5e0ff */
[----:B------:R-:W-:Y:S02]  /*0e00*/  CS2R R38, SRZ ;  /* 0x0000000000267805 */ /* 0x000fe4000001ff00 */
[----:B------:R-:W-:Y:S01]  /*0e10*/  LEA.HI.X.SX32 R56, R56, R10, 0x1, P1 ;  /* 0x0000000a38387211 */ /* 0x000fe200008f0eff */
[----:B------:R-:W-:Y:S01]  /*0e20*/  UMOV UR7, URZ ;  /* 0x0000003f00077c82 */ /* 0x000fe20008000000 */
[-C--:B------:R-:W-:Y:S01]  /*0e30*/  IADD3 R73, P4, R72, R7.reuse, RZ ;  /* 0x0000000748497210 */ /* 0x080fe20007f9e0ff */
[----:B------:R-:W-:Y:S01]  /*0e40*/  UIADD3.64 UR8, UR6, -UR8, URZ ;  /* 0x8000000806087297 */ /* 0x000fe2000fffe03f */
[----:B------:R-:W-:Y:S01]  /*0e50*/  IADD3 R75, P5, R74, R7, RZ ;  /* 0x000000074a4b7210 */ /* 0x000fe20007fbe0ff */
[----:B------:R-:W-:Y:S01]  /*0e60*/  UMOV UR4, URZ ;  /* 0x0000003f00047c82 */ /* 0x000fe20008000000 */
[----:B------:R-:W-:Y:S01]  /*0e70*/  IADD3 R58, P3, R22, R58, RZ ;  /* 0x0000003a163a7210 */ /* 0x000fe20007f7e0ff */
[----:B------:R-:W-:Y:S01]  /*0e80*/  UIADD3.64 UR14, UR10, 0x3e, URZ ;  /* 0x0000003e0a0e7897 */ /* 0x000fe2000fffe03f */
[----:B------:R-:W-:Y:S01]  /*0e90*/  LOP3.LUT P1, RZ, R15, 0x2, RZ, 0xc0, !PT ;  /* 0x000000020fff7812 */ /* 0x000fe2000782c0ff */
[----:B------:R-:W-:Y:S01]  /*0ea0*/  UIADD3.64 UR18, UR10, 0x40, URZ ;  /* 0x000000400a127897 */ /* 0x000fe2000fffe03f */
[----:B------:R-:W-:Y:S01]  /*0eb0*/  LOP3.LUT R21, R4, 0x7f, R15, 0x78, !PT ;  /* 0x0000007f04157812 */ /* 0x000fe200078e780f */
[----:B------:R-:W-:Y:S01]  /*0ec0*/  ULDC UR7, c[0x0][0x238] ;  /* 0x00008e0000077ab9 */ /* 0x000fe20000000800 */
[----:B------:R-:W-:Y:S01]  /*0ed0*/  LEA.HI.X.SX32 R57, R57, R10, 0x1, P0 ;  /* 0x0000000a39397211 */ /* 0x000fe200000f0eff */
[----:B------:R-:W-:Y:S01]  /*0ee0*/  UMOV UR20, UR6 ;  /* 0x0000000600147c82 */ /* 0x000fe20008000000 */
[-C--:B------:R-:W-:Y:S01]  /*0ef0*/  LEA.HI.X.SX32 R72, R72, R9.reuse, 0x1, P4 ;  /* 0x0000000948487211 */ /* 0x080fe200020f0eff */
[----:B------:R-:W-:Y:S01]  /*0f00*/  UMOV UR21, 0x80000020 ;  /* 0x8000002000157882 */ /* 0x000fe20000000000 */
[----:B------:R-:W-:-:S02]  /*0f10*/  LEA.HI.X.SX32 R74, R74, R9, 0x1, P5 ;  /* 0x000000094a4a7211 */ /* 0x000fc400028f0eff */
[-C--:B------:R-:W-:Y:S02]  /*0f20*/  LEA.HI.X.SX32 R23, R23, R10.reuse, 0x1, P2 ;  /* 0x0000000a17177211 */ /* 0x080fe400010f0eff */
[----:B------:R-:W-:Y:S02]  /*0f30*/  LEA.HI.X.SX32 R22, R22, R10, 0x1, P3 ;  /* 0x0000000a16167211 */ /* 0x000fe400018f0eff */
[----:B------:R-:W-:Y:S02]  /*0f40*/  LOP3.LUT P0, RZ, R15, 0x1, RZ, 0xc0, !PT ;  /* 0x000000010fff7812 */ /* 0x000fe4000780c0ff */
[----:B------:R-:W-:Y:S02]  /*0f50*/  SEL R20, R20, 0x1054, !P1 ;  /* 0x0000105414147807 */ /* 0x000fe40004800000 */
[----:B------:R-:W-:Y:S02]  /*0f60*/  SEL R19, R19, 0x3276, !P1 ;  /* 0x0000327613137807 */ /* 0x000fe40004800000 */
[----:B------:R-:W-:-:S02]  /*0f70*/  LOP3.LUT R18, R59, 0x1, RZ, 0x3c, !PT ;  /* 0x000000013b127812 */ /* 0x000fc400078e3cff */
[----:B------:R-:W-:-:S07]  /*0f80*/  LOP3.LUT R17, R21, 0x20, RZ, 0x3c, !PT ;  /* 0x0000002015117812 */ /* 0x000fce00078e3cff */
.L_x_1:
[----:B------:R-:W-:Y:S02]  /*0f90*/  SHF.R.S32.HI R45, RZ, 0x1f, R16 ;  /* 0x0000001fff2d7819 */ /* 0x000fe40000011410 */
[C---:B------:R-:W-:Y:S02]  /*0fa0*/  IADD3 R12, P1, R16.reuse, R61, RZ ;  /* 0x0000003d100c7210 */ /* 0x040fe40007f3e0ff */
[----:B------:R-:W-:-:S03]  /*0fb0*/  IADD3 R42, P2, R16, R63, RZ ;  /* 0x0000003f102a7210 */ /* 0x000fc60007f5e0ff */
[C---:B------:R-:W-:Y:S01]  /*0fc0*/  IMAD.X R13, R45.reuse, 0x1, R60, P1 ;  /* 0x000000012d0d7824 */ /* 0x040fe200008e063c */
[C---:B------:R-:W-:Y:S01]  /*0fd0*/  IADD3 R40, P1, R16.reuse, R69, RZ ;  /* 0x0000004510287210 */ /* 0x040fe20007f3e0ff */
[C---:B------:R-:W-:Y:S01]  /*0fe0*/  IMAD.X R43, R45.reuse, 0x1, R62, P2 ;  /* 0x000000012d2b7824 */ /* 0x040fe200010e063e */
[C---:B------:R-:W-:Y:S02]  /*0ff0*/  IADD3 R4, P2, R16.reuse, R65, RZ ;  /* 0x0000004110047210 */ /* 0x040fe40007f5e0ff */
[----:B------:R0:W2:Y:S01]  /*1000*/  LDG.E.U8 R44, desc[UR28][R12.64] ;  /* 0x0000001c0c2c7981 */ /* 0x0000a2000c1e1100 */
[C---:B------:R-:W-:Y:S01]  /*1010*/  IMAD.X R41, R45.reuse, 0x1, R68, P1 ;  /* 0x000000012d297824 */ /* 0x040fe200008e0644 */
[C---:B------:R-:W-:Y:S01]  /*1020*/  IADD3 R6, P1, R16.reuse, R71, RZ ;  /* 0x0000004710067210 */ /* 0x040fe20007f3e0ff */
[C---:B------:R-:W-:Y:S01]  /*1030*/  IMAD.X R5, R45.reuse, 0x1, R64, P2 ;  /* 0x000000012d057824 */ /* 0x040fe200010e0640 */
[C---:B------:R-:W-:Y:S01]  /*1040*/  IADD3 R10, P3, R16.reuse, R75, RZ ;  /* 0x0000004b100a7210 */ /* 0x040fe20007f7e0ff */
[----:B------:R-:W3:Y:S01]  /*1050*/  LDG.E.U8 R84, desc[UR28][R42.64] ;  /* 0x0000001c2a547981 */ /* 0x000ee2000c1e1100 */
[----:B------:R-:W-:Y:S01]  /*1060*/  IADD3 R8, P2, R16, R73, RZ ;  /* 0x0000004910087210 */ /* 0x000fe20007f5e0ff */
[----:B------:R-:W-:-:S02]  /*1070*/  IMAD.X R7, R45, 0x1, R70, P1 ;  /* 0x000000012d077824 */ /* 0x000fc400008e0646 */
[----:B------:R-:W4:Y:S01]  /*1080*/  LDG.E.U8 R86, desc[UR28][R40.64] ;  /* 0x0000001c28567981 */ /* 0x000f22000c1e1100 */
[----:B0-----:R-:W-:Y:S01]  /*1090*/  IADD3 R12, P1, R16, R67, RZ ;  /* 0x00000043100c7210 */ /* 0x001fe20007f3e0ff */
[C---:B------:R-:W-:Y:S02]  /*10a0*/  IMAD.X R11, R45.reuse, 0x1, R74, P3 ;  /* 0x000000012d0b7824 */ /* 0x040fe400018e064a */
[C---:B------:R-:W-:Y:S01]  /*10b0*/  IMAD.X R9, R45.reuse, 0x1, R72, P2 ;  /* 0x000000012d097824 */ /* 0x040fe200010e0648 */
[----:B------:R-:W5:Y:S01]  /*10c0*/  LDG.E.U8 R6, desc[UR28][R6.64] ;  /* 0x0000001c06067981 */ /* 0x000f62000c1e1100 */
[----:B------:R-:W-:-:S03]  /*10d0*/  IMAD.X R13, R45, 0x1, R66, P1 ;  /* 0x000000012d0d7824 */ /* 0x000fc600008e0642 */
[----:B------:R-:W3:Y:S04]  /*10e0*/  LDG.E.U8 R10, desc[UR28][R10.64] ;  /* 0x0000001c0a0a7981 */ /* 0x000ee8000c1e1100 */
[----:B------:R-:W3:Y:S04]  /*10f0*/  LDG.E.U8 R4, desc[UR28][R4.64] ;  /* 0x0000001c04047981 */ /* 0x000ee8000c1e1100 */
[----:B------:R-:W3:Y:S04]  /*1100*/  LDG.E.U8 R8, desc[UR28][R8.64] ;  /* 0x0000001c08087981 */ /* 0x000ee8000c1e1100 */
[----:B------:R-:W3:Y:S01]  /*1110*/  LDG.E.U8 R12, desc[UR28][R12.64] ;  /* 0x0000001c0c0c7981 */ /* 0x000ee2000c1e1100 */
[----:B------:R-:W-:Y:S06]  /*1120*/  BAR.SYNC.DEFER_BLOCKING 0x0 ;  /* 0x0000000000007b1d */ /* 0x000fec0000010000 */
[----:B------:R-:W-:Y:S01]  /*1130*/  UMOV UR23, 0x80000020 ;  /* 0x8000002000177882 */ /* 0x000fe20000000000 */
[----:B------:R-:W-:Y:S01]  /*1140*/  UMOV UR12, UR20 ;  /* 0x00000014000c7c82 */ /* 0x000fe20008000000 */
[----:B------:R-:W-:Y:S01]  /*1150*/  UMOV UR13, UR21 ;  /* 0x00000015000d7c82 */ /* 0x000fe20008000000 */
[----:B------:R-:W-:Y:S01]  /*1160*/  USHF.R.S32.HI UR6, URZ, 0x1f, UR4 ;  /* 0x0000001f3f067899 */ /* 0x000fe20008011404 */
[----:B------:R-:W-:Y:S01]  /*1170*/  UMOV UR16, UR8 ;  /* 0x0000000800107c82 */ /* 0x000fe20008000000 */
[----:B------:R-:W-:Y:S01]  /*1180*/  UMOV UR17, UR9 ;  /* 0x0000000900117c82 */ /* 0x000fe20008000000 */
[----:B--2---:R0:W-:Y:S04]  /*1190*/  STS.U8 [R21+UR27+0x1000], R44 ;  /* 0x0010002c15007988 */ /* 0x0041e8000800001b */
[----:B----4-:R-:W-:Y:S04]  /*11a0*/  STS.U8 [R21+UR27+0x1200], R86 ;  /* 0x0012005615007988 */ /* 0x010fe8000800001b */
[----:B-----5:R-:W-:Y:S04]  /*11b0*/  STS.U8 [R21+UR27+0x1400], R6 ;  /* 0x0014000615007988 */ /* 0x020fe8000800001b */
[----:B---3--:R-:W-:Y:S04]  /*11c0*/  STS.U8 [R21+UR27+0x1600], R10 ;  /* 0x0016000a15007988 */ /* 0x008fe8000800001b */
[----:B------:R-:W-:Y:S04]  /*11d0*/  STS.U8 [R17+UR27+0x1100], R84 ;  /* 0x0011005411007988 */ /* 0x000fe8000800001b */
[----:B------:R-:W-:Y:S04]  /*11e0*/  STS.U8 [R17+UR27+0x1300], R4 ;  /* 0x0013000411007988 */ /* 0x000fe8000800001b */
[----:B------:R1:W-:Y:S04]  /*11f0*/  STS.U8 [R17+UR27+0x1500], R8 ;  /* 0x0015000811007988 */ /* 0x0003e8000800001b */
[----:B------:R2:W-:Y:S01]  /*1200*/  STS.U8 [R17+UR27+0x1700], R12 ;  /* 0x0017000c11007988 */ /* 0x0005e2000800001b */
[----:B------:R3:W-:Y:S06]  /*1210*/  MEMBAR.ALL.CTA ;  /* 0x0000000000007992 */ /* 0x0007ec0000008000 */
[----:B---3--:R-:W3:Y:S02]  /*1220*/  FENCE.VIEW.ASYNC.S ;  /* 0x00000000000073c6 */ /* 0x008ee40000000000 */
[----:B---3--:R-:W-:Y:S06]  /*1230*/  BAR.SYNC.DEFER_BLOCKING 0x0 ;  /* 0x0000000000007b1d */ /* 0x008fec0000010000 */
[----:B0-----:R-:W-:-:S06]  /*1240*/  WARPGROUP.ARRIVE ;  /* 0x00000000000079c5 */ /* 0x001fcc0000000000 */
[----:B------:R-:W-:Y:S04]  /*1250*/  QGMMA.64x16x32.F32.E4M3.E4M3 R48, gdesc[UR20], RZ, !UPT ;  /* 0x00200000143079f3 */ /* 0x000fe8000c7008ff */
[----:B------:R-:W-:Y:S04]  /*1260*/  QGMMA.64x16x32.F32.E4M3.E4M3 R48, gdesc[UR8], R48 ;  /* 0x00200000083079f3 */ /* 0x000fe80008700830 */
[----:B------:R-:W-:Y:S01]  /*1270*/  QGMMA.64x16x32.F32.E4M3.E4M3 R40, gdesc[UR12], RZ, !UPT ;  /* 0x002000000c2879f3 */ /* 0x000fe2000c7008ff */
[----:B-1----:R-:W-:-:S04]  /*1280*/  IADD3 R8, P1, R89, UR4, RZ ;  /* 0x0000000459087c10 */ /* 0x002fc8000ff3e0ff */
[----:B------:R-:W-:Y:S02]  /*1290*/  IADD3.X R9, R76, UR6, RZ, P1, !PT ;  /* 0x000000064c097c10 */ /* 0x000fe40008ffe4ff */
[----:B------:R-:W-:Y:S02]  /*12a0*/  IADD3 R6, P1, R87, UR4, RZ ;  /* 0x0000000457067c10 */ /* 0x000fe4000ff3e0ff */
[----:B------:R-:W-:Y:S01]  /*12b0*/  IADD3 R4, P2, R90, UR4, RZ ;  /* 0x000000045a047c10 */ /* 0x000fe2000ff5e0ff */
[----:B------:R0:W3:Y:S01]  /*12c0*/  LDG.E.U8 R84, desc[UR28][R8.64] ;  /* 0x0000001c08547981 */ /* 0x0000e2000c1e1100 */
[----:B------:R-:W-:Y:S02]  /*12d0*/  IADD3.X R7, R57, UR6, RZ, P1, !PT ;  /* 0x0000000639077c10 */ /* 0x000fe40008ffe4ff */
[----:B--2---:R-:W-:Y:S02]  /*12e0*/  IADD3 R12, P1, R85, UR4, RZ ;  /* 0x00000004550c7c10 */ /* 0x004fe4000ff3e0ff */
[----:B------:R-:W-:Y:S01]  /*12f0*/  IADD3.X R5, R77, UR6, RZ, P2, !PT ;  /* 0x000000064d057c10 */ /* 0x000fe200097fe4ff */
[----:B------:R-:W2:Y:S01]  /*1300*/  LDG.E.U8 R88, desc[UR28][R6.64] ;  /* 0x0000001c06587981 */ /* 0x000ea2000c1e1100 */
[----:B------:R-:W-:-:S02]  /*1310*/  IADD3.X R13, R56, UR6, RZ, P1, !PT ;  /* 0x00000006380d7c10 */ /* 0x000fc40008ffe4ff */
[----:B0-----:R-:W-:Y:S01]  /*1320*/  IADD3 R8, P1, R83, UR4, RZ ;  /* 0x0000000453087c10 */ /* 0x001fe2000ff3e0ff */
[----:B------:R0:W4:Y:S03]  /*1330*/  LDG.E.U8 R86, desc[UR28][R4.64] ;  /* 0x0000001c04567981 */ /* 0x000126000c1e1100 */
[----:B------:R-:W-:Y:S01]  /*1340*/  IADD3.X R9, R23, UR6, RZ, P1, !PT ;  /* 0x0000000617097c10 */ /* 0x000fe20008ffe4ff */
[----:B------:R-:W5:Y:S01]  /*1350*/  LDG.E.U8 R12, desc[UR28][R12.64] ;  /* 0x0000001c0c0c7981 */ /* 0x000f62000c1e1100 */
[----:B------:R-:W-:-:S03]  /*1360*/  IADD3 R10, P2, R91, UR4, RZ ;  /* 0x000000045b0a7c10 */ /* 0x000fc6000ff5e0ff */
[----:B------:R-:W5:Y:S01]  /*1370*/  LDG.E.U8 R8, desc[UR28][R8.64] ;  /* 0x0000001c08087981 */ /* 0x000f62000c1e1100 */
[----:B0-----:R-:W-:Y:S01]  /*1380*/  IADD3 R4, P1, R58, UR4, RZ ;  /* 0x000000043a047c10 */ /* 0x001fe2000ff3e0ff */
[----:B------:R-:W-:Y:S03]  /*1390*/  QGMMA.64x16x32.F32.E4M3.E4M3 R40, gdesc[UR16], R40, gsb0 ;  /* 0x00200000102879f3 */ /* 0x000fe60008000828 */
[----:B------:R-:W-:Y:S02]  /*13a0*/  IADD3.X R5, R22, UR6, RZ, P1, !PT ;  /* 0x0000000616057c10 */ /* 0x000fe40008ffe4ff */
[----:B------:R-:W-:Y:S02]  /*13b0*/  IADD3 R6, P1, R92, UR4, RZ ;  /* 0x000000045c067c10 */ /* 0x000fe4000ff3e0ff */
[----:B------:R-:W-:Y:S01]  /*13c0*/  IADD3.X R11, R78, UR6, RZ, P2, !PT ;  /* 0x000000064e0b7c10 */ /* 0x000fe200097fe4ff */
[----:B------:R-:W5:Y:S01]  /*13d0*/  LDG.E.U8 R4, desc[UR28][R4.64] ;  /* 0x0000001c04047981 */ /* 0x000f62000c1e1100 */
[----:B------:R-:W-:-:S03]  /*13e0*/  IADD3.X R7, R79, UR6, RZ, P1, !PT ;  /* 0x000000064f077c10 */ /* 0x000fc60008ffe4ff */
[----:B------:R0:W5:Y:S04]  /*13f0*/  LDG.E.U8 R10, desc[UR28][R10.64] ;  /* 0x0000001c0a0a7981 */ /* 0x000168000c1e1100 */
[----:B------:R1:W5:Y:S01]  /*1400*/  LDG.E.U8 R6, desc[UR28][R6.64] ;  /* 0x0000001c06067981 */ /* 0x000362000c1e1100 */
[----:B------:R-:W-:Y:S02]  /*1410*/  WARPGROUP.DEPBAR.LE gsb0, 0x0 ;  /* 0x00008000000079c5 */ /* 0x000fe40000010000 */
[----:B0-----:R-:W-:Y:S01]  /*1420*/  FMUL R11, R50, UR7 ;  /* 0x00000007320b7c20 */ /* 0x001fe20008400000 */
[----:B------:R-:W-:Y:S01]  /*1430*/  FMUL R94, R51, UR7 ;  /* 0x00000007335e7c20 */ /* 0x000fe20008400000 */
[----:B------:R-:W-:Y:S01]  /*1440*/  FMUL R9, R54, UR7 ;  /* 0x0000000736097c20 */ /* 0x000fe20008400000 */
[----:B------:R-:W-:Y:S03]  /*1450*/  BAR.SYNC.DEFER_BLOCKING 0x0 ;  /* 0x0000000000007b1d */ /* 0x000fe60000010000 */
[----:B------:R-:W-:-:S04]  /*1460*/  FMNMX R94, R11, R94, !PT ;  /* 0x0000005e0b5e7209 */ /* 0x000fc80007800000 */
[----:B------:R-:W-:Y:S01]  /*1470*/  FMNMX R94, R9, R94, !PT ;  /* 0x0000005e095e7209 */ /* 0x000fe20007800000 */
[----:B------:R-:W-:Y:S01]  /*1480*/  FMUL R9, R55, UR7 ;  /* 0x0000000737097c20 */ /* 0x000fe20008400000 */
[----:B------:R-:W-:-:S04]  /*1490*/  FMUL R5, R42, UR7 ;  /* 0x000000072a057c20 */ /* 0x000fc80008400000 */
[----:B------:R-:W-:-:S04]  /*14a0*/  FMNMX R94, R9, R94, !PT ;  /* 0x0000005e095e7209 */ /* 0x000fc80007800000 */
[----:B------:R-:W-:Y:S01]  /*14b0*/  FMNMX R94, R5, R94, !PT ;  /* 0x0000005e055e7209 */ /* 0x000fe20007800000 */
[----:B------:R-:W-:-:S05]  /*14c0*/  FMUL R5, R43, UR7 ;  /* 0x000000072b057c20 */ /* 0x000fca0008400000 */
[----:B------:R-:W-:Y:S01]  /*14d0*/  FMNMX R94, R5, R94, !PT ;  /* 0x0000005e055e7209 */ /* 0x000fe20007800000 */
[----:B------:R-:W-:-:S05]  /*14e0*/  FMUL R5, R46, UR7 ;  /* 0x000000072e057c20 */ /* 0x000fca0008400000 */
[----:B------:R-:W-:Y:S01]  /*14f0*/  FMNMX R94, R5, R94, !PT ;  /* 0x0000005e055e7209 */ /* 0x000fe20007800000 */
[----:B------:R-:W-:-:S05]  /*1500*/  FMUL R5, R47, UR7 ;  /* 0x000000072f057c20 */ /* 0x000fca0008400000 */
[----:B------:R-:W-:-:S05]  /*1510*/  FMNMX R94, R5, R94, !PT ;  /* 0x0000005e055e7209 */ /* 0x000fca0007800000 */
[----:B------:R-:W1:Y:S02]  /*1520*/  SHFL.BFLY PT, R5, R94, 0x2, 0x1f ;  /* 0x0c401f005e057f89 */ /* 0x000e6400000e0000 */
[----:B-1----:R-:W-:-:S05]  /*1530*/  FMNMX R7, R94, R5, !PT ;  /* 0x000000055e077209 */ /* 0x002fca0007800000 */
[----:B------:R-:W0:Y:S02]  /*1540*/  SHFL.BFLY PT, R96, R7, 0x1, 0x1f ;  /* 0x0c201f0007607f89 */ /* 0x000e2400000e0000 */
[----:B0-----:R-:W-:-:S04]  /*1550*/  FMNMX R5, R7, R96, !PT ;  /* 0x0000006007057209 */ /* 0x001fc80007800000 */
[----:B------:R-:W-:-:S05]  /*1560*/  FMNMX R5, R5, R2, !PT ;  /* 0x0000000205057209 */ /* 0x000fca0007800000 */
[--C-:B------:R-:W-:Y:S01]  /*1570*/  FFMA R50, R50, UR7, -R5.reuse ;  /* 0x0000000732327c23 */ /* 0x100fe20008000805 */
[--C-:B------:R-:W-:Y:S01]  /*1580*/  FFMA R51, R51, UR7, -R5.reuse ;  /* 0x0000000733337c23 */ /* 0x100fe20008000805 */
[--C-:B------:R-:W-:Y:S02]  /*1590*/  FFMA R54, R54, UR7, -R5.reuse ;  /* 0x0000000736367c23 */ /* 0x100fe40008000805 */
[----:B------:R-:W-:Y:S01]  /*15a0*/  FMUL R50, R50, 1.4426950216293334961 ;  /* 0x3fb8aa3b32327820 */ /* 0x000fe20000400000 */
[----:B------:R-:W-:Y:S01]  /*15b0*/  FMUL R51, R51, 1.4426950216293334961 ;  /* 0x3fb8aa3b33337820 */ /* 0x000fe20000400000 */
[----:B------:R-:W-:Y:S01]  /*15c0*/  FMUL R54, R54, 1.4426950216293334961 ;  /* 0x3fb8aa3b36367820 */ /* 0x000fe20000400000 */
[----:B------:R-:W-:-:S03]  /*15d0*/  FFMA R55, R55, UR7, -R5 ;  /* 0x0000000737377c23 */ /* 0x000fc60008000805 */
[----:B------:R-:W-:Y:S01]  /*15e0*/  MUFU.EX2 R50, R50 ;  /* 0x0000003200327308 */ /* 0x000fe20000000800 */
[----:B------:R-:W-:-:S07]  /*15f0*/  FMUL R55, R55, 1.4426950216293334961 ;  /* 0x3fb8aa3b37377820 */ /* 0x000fce0000400000 */
[----:B------:R-:W0:Y:S08]  /*1600*/  MUFU.EX2 R51, R51 ;  /* 0x0000003300337308 */ /* 0x000e300000000800 */
[----:B------:R-:W1:Y:S08]  /*1610*/  MUFU.EX2 R54, R54 ;  /* 0x0000003600367308 */ /* 0x000e700000000800 */
[----:B------:R-:W1:Y:S01]  /*1620*/  MUFU.EX2 R55, R55 ;  /* 0x0000003700377308 */ /* 0x000e620000000800 */
[----:B0-----:R-:W-:Y:S01]  /*1630*/  FADD R7, R50, R51 ;  /* 0x0000003332077221 */ /* 0x001fe20000000000 */
[----:B------:R-:W-:Y:S01]  /*1640*/  F2FP.SATFINITE.E4M3.F32.PACK_AB_MERGE_C R11, R51, R50, RZ ;  /* 0x00000032330b723e */ /* 0x000fe200048070ff */
[----:B------:R-:W-:-:S02]  /*1650*/  FMUL R13, R48, UR7 ;  /* 0x00000007300d7c20 */ /* 0x000fc40008400000 */
[----:B-1----:R-:W-:-:S04]  /*1660*/  FADD R50, R54, R7 ;  /* 0x0000000736327221 */ /* 0x002fc80000000000 */
[----:B------:R-:W-:Y:S01]  /*1670*/  FADD R7, R55, R50 ;  /* 0x0000003237077221 */ /* 0x000fe20000000000 */
[----:B------:R-:W-:-:S05]  /*1680*/  FMUL R50, R49, UR7 ;  /* 0x0000000731327c20 */ /* 0x000fca0008400000 */
[----:B------:R-:W-:Y:S01]  /*1690*/  FMNMX R50, R13, R50, !PT ;  /* 0x000000320d327209 */ /* 0x000fe20007800000 */
        /* <DEDUP_REMOVED lines=11> */
[----:B------:R-:W-:-:S05]  /*1750*/  FMNMX R13, R13, R50, !PT ;  /* 0x000000320d0d7209 */ /* 0x000fca0007800000 */
[----:B------:R-:W0:Y:S02]  /*1760*/  SHFL.BFLY PT, R50, R13, 0x2, 0x1f ;  /* 0x0c401f000d327f89 */ /* 0x000e2400000e0000 */
[----:B0-----:R-:W-:-:S05]  /*1770*/  FMNMX R50, R13, R50, !PT ;  /* 0x000000320d327209 */ /* 0x001fca0007800000 */
[----:B------:R-:W0:Y:S01]  /*1780*/  SHFL.BFLY PT, R51, R50, 0x1, 0x1f ;  /* 0x0c201f0032337f89 */ /* 0x000e2200000e0000 */
[--C-:B------:R-:W-:Y:S01]  /*1790*/  FFMA R46, R46, UR7, -R5.reuse ;  /* 0x000000072e2e7c23 */ /* 0x100fe20008000805 */
[--C-:B------:R-:W-:Y:S01]  /*17a0*/  FFMA R42, R42, UR7, -R5.reuse ;  /* 0x000000072a2a7c23 */ /* 0x100fe20008000805 */
[----:B------:R-:W-:Y:S01]  /*17b0*/  FFMA R43, R43, UR7, -R5 ;  /* 0x000000072b2b7c23 */ /* 0x000fe20008000805 */
[----:B0-----:R-:W-:-:S04]  /*17c0*/  FMNMX R51, R50, R51, !PT ;  /* 0x0000003332337209 */ /* 0x001fc80007800000 */
[----:B------:R-:W-:-:S05]  /*17d0*/  FMNMX R13, R51, R82, !PT ;  /* 0x00000052330d7209 */ /* 0x000fca0007800000 */
[--C-:B------:R-:W-:Y:S01]  /*17e0*/  FFMA R48, R48, UR7, -R13.reuse ;  /* 0x0000000730307c23 */ /* 0x100fe2000800080d */
[--C-:B------:R-:W-:Y:S01]  /*17f0*/  FFMA R49, R49, UR7, -R13.reuse ;  /* 0x0000000731317c23 */ /* 0x100fe2000800080d */
[--C-:B------:R-:W-:Y:S02]  /*1800*/  FFMA R52, R52, UR7, -R13.reuse ;  /* 0x0000000734347c23 */ /* 0x100fe4000800080d */
[----:B------:R-:W-:Y:S01]  /*1810*/  FMUL R48, R48, 1.4426950216293334961 ;  /* 0x3fb8aa3b30307820 */ /* 0x000fe20000400000 */
[----:B------:R-:W-:Y:S01]  /*1820*/  FMUL R49, R49, 1.4426950216293334961 ;  /* 0x3fb8aa3b31317820 */ /* 0x000fe20000400000 */
[----:B------:R-:W-:Y:S01]  /*1830*/  FFMA R53, R53, UR7, -R13 ;  /* 0x0000000735357c23 */ /* 0x000fe2000800080d */
[----:B------:R-:W-:Y:S01]  /*1840*/  FMUL R52, R52, 1.4426950216293334961 ;  /* 0x3fb8aa3b34347820 */ /* 0x000fe20000400000 */
[----:B------:R-:W-:Y:S02]  /*1850*/  FMUL R51, R46, 1.4426950216293334961 ;  /* 0x3fb8aa3b2e337820 */ /* 0x000fe40000400000 */
[----:B------:R-:W-:Y:S01]  /*1860*/  MUFU.EX2 R48, R48 ;  /* 0x0000003000307308 */ /* 0x000fe20000000800 */
[----:B------:R-:W-:Y:S01]  /*1870*/  FMUL R53, R53, 1.4426950216293334961 ;  /* 0x3fb8aa3b35357820 */ /* 0x000fe20000400000 */
[----:B------:R-:W-:Y:S01]  /*1880*/  FFMA R46, R47, UR7, -R5 ;  /* 0x000000072f2e7c23 */ /* 0x000fe20008000805 */
[----:B------:R-:W-:-:S05]  /*1890*/  FMUL R42, R42, 1.4426950216293334961 ;  /* 0x3fb8aa3b2a2a7820 */ /* 0x000fca0000400000 */
[----:B------:R-:W0:Y:S01]  /*18a0*/  MUFU.EX2 R49, R49 ;  /* 0x0000003100317308 */ /* 0x000e220000000800 */
[----:B------:R-:W-:Y:S01]  /*18b0*/  FMUL R43, R43, 1.4426950216293334961 ;  /* 0x3fb8aa3b2b2b7820 */ /* 0x000fe20000400000 */
[--C-:B------:R-:W-:Y:S01]  /*18c0*/  FFMA R40, R40, UR7, -R13.reuse ;  /* 0x0000000728287c23 */ /* 0x100fe2000800080d */
[--C-:B------:R-:W-:Y:S01]  /*18d0*/  FFMA R41, R41, UR7, -R13.reuse ;  /* 0x0000000729297c23 */ /* 0x100fe2000800080d */
[----:B------:R-:W-:Y:S01]  /*18e0*/  FMUL R46, R46, 1.4426950216293334961 ;  /* 0x3fb8aa3b2e2e7820 */ /* 0x000fe20000400000 */
[--C-:B------:R-:W-:Y:S01]  /*18f0*/  FFMA R44, R44, UR7, -R13.reuse ;  /* 0x000000072c2c7c23 */ /* 0x100fe2000800080d */
[----:B------:R-:W-:Y:S02]  /*1900*/  FFMA R45, R45, UR7, -R13 ;  /* 0x000000072d2d7c23 */ /* 0x000fe4000800080d */
[----:B------:R-:W1:Y:S01]  /*1910*/  MUFU.EX2 R52, R52 ;  /* 0x0000003400347308 */ /* 0x000e620000000800 */
[----:B------:R-:W-:Y:S01]  /*1920*/  FMUL R40, R40, 1.4426950216293334961 ;  /* 0x3fb8aa3b28287820 */ /* 0x000fe20000400000 */
[----:B------:R-:W-:Y:S01]  /*1930*/  FMUL R41, R41, 1.4426950216293334961 ;  /* 0x3fb8aa3b29297820 */ /* 0x000fe20000400000 */
[----:B------:R-:W-:Y:S01]  /*1940*/  FMUL R44, R44, 1.4426950216293334961 ;  /* 0x3fb8aa3b2c2c7820 */ /* 0x000fe20000400000 */
[----:B------:R-:W-:-:S04]  /*1950*/  FMUL R45, R45, 1.4426950216293334961 ;  /* 0x3fb8aa3b2d2d7820 */ /* 0x000fc80000400000 */
[----:B------:R-:W5:Y:S01]  /*1960*/  MUFU.EX2 R53, R53 ;  /* 0x0000003500357308 */ /* 0x000f620000000800 */
[----:B0-----:R-:W-:-:S07]  /*1970*/  F2FP.SATFINITE.E4M3.F32.PACK_AB_MERGE_C R11, R49, R48, R11 ;  /* 0x00000030310b723e */ /* 0x001fce000480700b */
[----:B------:R-:W0:Y:S01]  /*1980*/  MUFU.EX2 R42, R42 ;  /* 0x0000002a002a7308 */ /* 0x000e220000000800 */
[----:B------:R-:W-:-:S07]  /*1990*/  FADD R49, R48, R49 ;  /* 0x0000003130317221 */ /* 0x000fce0000000000 */
[----:B------:R-:W0:Y:S08]  /*19a0*/  MUFU.EX2 R43, R43 ;  /* 0x0000002b002b7308 */ /* 0x000e300000000800 */
[----:B------:R-:W-:Y:S08]  /*19b0*/  MUFU.EX2 R47, R51 ;  /* 0x00000033002f7308 */ /* 0x000ff00000000800 */
[----:B------:R-:W0:Y:S01]  /*19c0*/  MUFU.EX2 R46, R46 ;  /* 0x0000002e002e7308 */ /* 0x000e220000000800 */
[----:B------:R-:W-:-:S07]  /*19d0*/  F2FP.SATFINITE.E4M3.F32.PACK_AB_MERGE_C R9, R55, R54, RZ ;  /* 0x000000363709723e */ /* 0x000fce00048070ff */
[----:B------:R-:W-:Y:S01]  /*19e0*/  MUFU.EX2 R40, R40 ;  /* 0x0000002800287308 */ /* 0x000fe20000000800 */
[----:B-1----:R-:W-:-:S07]  /*19f0*/  FADD R48, R52, R49 ;  /* 0x0000003134307221 */ /* 0x002fce0000000000 */
[----:B------:R-:W1:Y:S01]  /*1a00*/  MUFU.EX2 R41, R41 ;  /* 0x0000002900297308 */ /* 0x000e620000000800 */
[----:B---3--:R-:W-:Y:S07]  /*1a10*/  STS.U8 [R21+UR27+0x1000], R84 ;  /* 0x0010005415007988 */ /* 0x008fee000800001b */
[----:B------:R-:W-:Y:S01]  /*1a20*/  MUFU.EX2 R44, R44 ;  /* 0x0000002c002c7308 */ /* 0x000fe20000000800 */
[----:B----4-:R-:W-:Y:S07]  /*1a30*/  STS.U8 [R21+UR27+0x1100], R86 ;  /* 0x0011005615007988 */ /* 0x010fee000800001b */
[----:B------:R-:W3:Y:S01]  /*1a40*/  MUFU.EX2 R45, R45 ;  /* 0x0000002d002d7308 */ /* 0x000ee20000000800 */
[----:B--2---:R-:W-:Y:S01]  /*1a50*/  STS.U8 [R21+UR27+0x1200], R88 ;  /* 0x0012005815007988 */ /* 0x004fe2000800001b */
[----:B-----5:R-:W-:-:S03]  /*1a60*/  F2FP.SATFINITE.E4M3.F32.PACK_AB_MERGE_C R52, R53, R52, R9 ;  /* 0x000000343534723e */ /* 0x020fc60004807009 */
[----:B------:R-:W-:Y:S01]  /*1a70*/  STS.U8 [R21+UR27+0x1300], R10 ;  /* 0x0013000a15007988 */ /* 0x000fe2000800001b */
[----:B------:R-:W-:-:S03]  /*1a80*/  FADD R53, R53, R48 ;  /* 0x0000003035357221 */ /* 0x000fc60000000000 */
[----:B------:R-:W-:Y:S04]  /*1a90*/  STS.U8 [R21+UR27+0x1400], R12 ;  /* 0x0014000c15007988 */ /* 0x000fe8000800001b */
[----:B------:R-:W-:Y:S04]  /*1aa0*/  STS.U8 [R21+UR27+0x1500], R8 ;  /* 0x0015000815007988 */ /* 0x000fe8000800001b */
[----:B------:R-:W-:Y:S04]  /*1ab0*/  STS.U8 [R21+UR27+0x1600], R4 ;  /* 0x0016000415007988 */ /* 0x000fe8000800001b */
[----:B------:R-:W-:Y:S01]  /*1ac0*/  STS.U8 [R21+UR27+0x1700], R6 ;  /* 0x0017000615007988 */ /* 0x000fe2000800001b */
[----:B0-----:R-:W-:Y:S01]  /*1ad0*/  FADD R48, R42, R7 ;  /* 0x000000072a307221 */ /* 0x001fe20000000000 */
[----:B------:R0:W-:Y:S06]  /*1ae0*/  MEMBAR.ALL.CTA ;  /* 0x0000000000007992 */ /* 0x0001ec0000008000 */
[----:B0-----:R-:W0:Y:S01]  /*1af0*/  FENCE.VIEW.ASYNC.S ;  /* 0x00000000000073c6 */ /* 0x001e220000000000 */
[----:B------:R-:W-:-:S02]  /*1b00*/  F2FP.SATFINITE.E4M3.F32.PACK_AB_MERGE_C R42, R43, R42, RZ ;  /* 0x0000002a2b2a723e */ /* 0x000fc400048070ff */
[----:B------:R-:W-:Y:S02]  /*1b10*/  F2FP.SATFINITE.E4M3.F32.PACK_AB_MERGE_C R7, R46, R47, RZ ;  /* 0x0000002f2e07723e */ /* 0x000fe400048070ff */
[----:B-1----:R-:W-:Y:S01]  /*1b20*/  F2FP.SATFINITE.E4M3.F32.PACK_AB_MERGE_C R42, R41, R40, R42 ;  /* 0x00000028292a723e */ /* 0x002fe2000480702a */
[----:B------:R-:W-:Y:S01]  /*1b30*/  FADD R40, R40, R53 ;  /* 0x0000003528287221 */ /* 0x000fe20000000000 */
[----:B---3--:R-:W-:Y:S01]  /*1b40*/  F2FP.SATFINITE.E4M3.F32.PACK_AB_MERGE_C R7, R45, R44, R7 ;  /* 0x0000002c2d07723e */ /* 0x008fe20004807007 */
[----:B------:R-:W-:Y:S01]  /*1b50*/  FADD R2, -R5, R2 ;  /* 0x0000000205027221 */ /* 0x000fe20000000100 */
[----:B------:R-:W-:Y:S01]  /*1b60*/  SEL R50, R11, R52, !P0 ;  /* 0x000000340b327207 */ /* 0x000fe20004000000 */
[----:B------:R-:W-:Y:S01]  /*1b70*/  FADD R48, R43, R48 ;  /* 0x000000302b307221 */ /* 0x000fe20000000000 */
[----:B------:R-:W-:Y:S01]  /*1b80*/  FADD R41, R41, R40 ;  /* 0x0000002829297221 */ /* 0x000fe20000000000 */
[----:B------:R-:W-:Y:S02]  /*1b90*/  SEL R11, R52, R11, !P0 ;  /* 0x0000000b340b7207 */ /* 0x000fe40004000000 */
[----:B------:R-:W-:-:S02]  /*1ba0*/  SEL R40, R42, R7, !P0 ;  /* 0x000000072a287207 */ /* 0x000fc40004000000 */
[----:B------:R-:W-:Y:S01]  /*1bb0*/  SEL R9, R7, R42, !P0 ;  /* 0x0000002a07097207 */ /* 0x000fe20004000000 */
[----:B------:R-:W-:Y:S01]  /*1bc0*/  FMUL R7, R2, 1.4426950216293334961 ;  /* 0x3fb8aa3b02077820 */ /* 0x000fe20000400000 */
[----:B------:R-:W-:Y:S01]  /*1bd0*/  FADD R2, -R13, R82 ;  /* 0x000000520d027221 */ /* 0x000fe20000000100 */
[----:B------:R-:W-:Y:S01]  /*1be0*/  FADD R47, R47, R48 ;  /* 0x000000302f2f7221 */ /* 0x000fe20000000000 */
[----:B------:R-:W-:Y:S01]  /*1bf0*/  FADD R44, R44, R41 ;  /* 0x000000292c2c7221 */ /* 0x000fe20000000000 */
[----:B0-----:R-:W-:Y:S01]  /*1c00*/  SHFL.IDX PT, R43, R40, R59, 0x1f ;  /* 0x00001f3b282b7589 */ /* 0x001fe200000e0000 */
[----:B------:R-:W-:-:S03]  /*1c10*/  FMUL R2, R2, 1.4426950216293334961 ;  /* 0x3fb8aa3b02027820 */ /* 0x000fc60000400000 */
[----:B------:R0:W1:Y:S04]  /*1c20*/  SHFL.IDX PT, R48, R9, R18, 0x1f ;  /* 0x00001f1209307589 */ /* 0x00006800000e0000 */
[----:B------:R-:W-:Y:S04]  /*1c30*/  SHFL.IDX PT, R50, R50, R59, 0x1f ;  /* 0x00001f3b32327589 */ /* 0x000fe800000e0000 */
[----:B------:R-:W2:Y:S01]  /*1c40*/  SHFL.IDX PT, R11, R11, R18, 0x1f ;  /* 0x00001f120b0b7589 */ /* 0x000ea200000e0000 */
[----:B------:R-:W-:Y:S01]  /*1c50*/  FADD R45, R45, R44 ;  /* 0x0000002c2d2d7221 */ /* 0x000fe20000000000 */
[----:B0-----:R-:W0:Y:S08]  /*1c60*/  MUFU.EX2 R9, R2 ;  /* 0x0000000200097308 */ /* 0x001e300000000800 */
[----:B------:R-:W3:Y:S01]  /*1c70*/  MUFU.EX2 R44, R7 ;  /* 0x00000007002c7308 */ /* 0x000ee20000000800 */
[----:B------:R-:W-:-:S04]  /*1c80*/  USHF.L.U32 UR6, UR30, 0x4, URZ ;  /* 0x000000041e067899 */ /* 0x000fc8000800063f */
[----:B------:R-:W-:Y:S01]  /*1c90*/  ULOP3.LUT UR6, UR6, 0x40, URZ, 0xc0, !UPT ;  /* 0x0000004006067892 */ /* 0x000fe2000f8ec03f */
[----:B-1----:R-:W-:-:S03]  /*1ca0*/  PRMT R42, R43, R20, R48 ;  /* 0x000000142b2a7216 */ /* 0x002fc60000000030 */
[----:B------:R-:W-:Y:S01]  /*1cb0*/  ULEA.HI UR6, UR24, UR6, URZ, 0x1c ;  /* 0x0000000618067291 */ /* 0x000fe2000f8fe03f */
[-C--:B0-----:R-:W-:Y:S01]  /*1cc0*/  FMUL R24, R24, R9.reuse ;  /* 0x0000000918187220 */ /* 0x081fe20000400000 */
[-C--:B------:R-:W-:Y:S01]  /*1cd0*/  FMUL R25, R25, R9.reuse ;  /* 0x0000000919197220 */ /* 0x080fe20000400000 */
[-C--:B------:R-:W-:Y:S01]  /*1ce0*/  FMUL R28, R28, R9.reuse ;  /* 0x000000091c1c7220 */ /* 0x080fe20000400000 */
[-C--:B------:R-:W-:Y:S01]  /*1cf0*/  FMUL R29, R29, R9.reuse ;  /* 0x000000091d1d7220 */ /* 0x080fe20000400000 */
[-C--:B------:R-:W-:Y:S01]  /*1d00*/  FMUL R32, R32, R9.reuse ;  /* 0x0000000920207220 */ /* 0x080fe20000400000 */
[-C--:B------:R-:W-:Y:S01]  /*1d10*/  FMUL R33, R33, R9.reuse ;  /* 0x0000000921217220 */ /* 0x080fe20000400000 */
[-C--:B------:R-:W-:Y:S01]  /*1d20*/  FMUL R36, R36, R9.reuse ;  /* 0x0000000924247220 */ /* 0x080fe20000400000 */
[-C--:B---3--:R-:W-:Y:S01]  /*1d30*/  FMUL R26, R26, R44.reuse ;  /* 0x0000002c1a1a7220 */ /* 0x088fe20000400000 */
[-C--:B------:R-:W-:Y:S01]  /*1d40*/  FMUL R27, R27, R44.reuse ;  /* 0x0000002c1b1b7220 */ /* 0x080fe20000400000 */
[-C--:B------:R-:W-:Y:S01]  /*1d50*/  FMUL R30, R30, R44.reuse ;  /* 0x0000002c1e1e7220 */ /* 0x080fe20000400000 */
[-C--:B------:R-:W-:Y:S01]  /*1d60*/  FMUL R31, R31, R44.reuse ;  /* 0x0000002c1f1f7220 */ /* 0x080fe20000400000 */
[-C--:B------:R-:W-:Y:S01]  /*1d70*/  FMUL R34, R34, R44.reuse ;  /* 0x0000002c22227220 */ /* 0x080fe20000400000 */
[-C--:B------:R-:W-:Y:S01]  /*1d80*/  FMUL R35, R35, R44.reuse ;  /* 0x0000002c23237220 */ /* 0x080fe20000400000 */
[-C--:B------:R-:W-:Y:S01]  /*1d90*/  FMUL R38, R38, R44.reuse ;  /* 0x0000002c26267220 */ /* 0x080fe20000400000 */
[----:B------:R-:W-:Y:S01]  /*1da0*/  FMUL R37, R37, R9 ;  /* 0x0000000925257220 */ /* 0x000fe20000400000 */
[----:B------:R-:W-:Y:S01]  /*1db0*/  FMUL R39, R39, R44 ;  /* 0x0000002c27277220 */ /* 0x000fe20000400000 */
[----:B--2---:R-:W-:Y:S01]  /*1dc0*/  PRMT R40, R50, R20, R11 ;  /* 0x0000001432287216 */ /* 0x004fe2000000000b */
[----:B------:R-:W-:Y:S01]  /*1dd0*/  FADD R47, R46, R47 ;  /* 0x0000002f2e2f7221 */ /* 0x000fe20000000000 */
[-C--:B------:R-:W-:Y:S01]  /*1de0*/  PRMT R41, R50, R19.reuse, R11 ;  /* 0x0000001332297216 */ /* 0x080fe2000000000b */
[----:B------:R-:W-:Y:S01]  /*1df0*/  ULOP3.LUT UR6, UR6, 0x3fff, URZ, 0xc0, !UPT ;  /* 0x00003fff06067892 */ /* 0x000fe2000f8ec03f */
[----:B------:R-:W-:Y:S01]  /*1e00*/  PRMT R43, R43, R19, R48 ;  /* 0x000000132b2b7216 */ /* 0x000fe20000000030 */
[----:B------:R-:W-:Y:S06]  /*1e10*/  BAR.SYNC.DEFER_BLOCKING 0x0 ;  /* 0x0000000000007b1d */ /* 0x000fec0000010000 */
[----:B------:R-:W0:Y:S01]  /*1e20*/  SHFL.BFLY PT, R2, R45, 0x2, 0x1f ;  /* 0x0c401f002d027f89 */ /* 0x000e2200000e0000 */
[----:B------:R-:W-:Y:S01]  /*1e30*/  UMOV UR34, UR6 ;  /* 0x0000000600227c82 */ /* 0x000fe20008000000 */
[----:B------:R-:W-:-:S02]  /*1e40*/  UMOV UR35, 0xc0000010 ;  /* 0xc000001000237882 */ /* 0x000fc40000000000 */
[----:B------:R-:W1:Y:S01]  /*1e50*/  SHFL.BFLY PT, R4, R47, 0x2, 0x1f ;  /* 0x0c401f002f047f89 */ /* 0x000e6200000e0000 */
[----:B------:R-:W-:-:S06]  /*1e60*/  WARPGROUP.ARRIVE ;  /* 0x00000000000079c5 */ /* 0x000fcc0000000000 */
[----:B------:R-:W-:Y:S01]  /*1e70*/  QGMMA.64x32x32.F32.E4M3.E4M3 R24, R40, gdesc[UR32], R24, gsb0 ;  /* 0x0060002028187df3 */ /* 0x000fe20008000818 */
[----:B0-----:R-:W-:Y:S01]  /*1e80*/  FADD R2, R45, R2 ;  /* 0x000000022d027221 */ /* 0x001fe20000000000 */
[----:B-1----:R-:W-:-:S04]  /*1e90*/  FADD R47, R47, R4 ;  /* 0x000000042f2f7221 */ /* 0x002fc80000000000 */
[----:B------:R-:W0:Y:S04]  /*1ea0*/  SHFL.BFLY PT, R7, R2, 0x1, 0x1f ;  /* 0x0c201f0002077f89 */ /* 0x000e2800000e0000 */
[----:B------:R-:W1:Y:S01]  /*1eb0*/  SHFL.BFLY PT, R6, R47, 0x1, 0x1f ;  /* 0x0c201f002f067f89 */ /* 0x000e6200000e0000 */
[----:B------:R-:W-:-:S06]  /*1ec0*/  UIADD3 UR5, UR5, 0x20, URZ ;  /* 0x0000002005057890 */ /* 0x000fcc000fffe03f */
[----:B------:R-:W-:Y:S01]  /*1ed0*/  ISETP.LE.AND P1, PT, R0, UR5, PT ;  /* 0x0000000500007c0c */ /* 0x000fe2000bf23270 */
[----:B------:R-:W-:Y:S01]  /*1ee0*/  ULEA UR4, UR25, UR4, 0x5 ;  /* 0x0000000419047291 */ /* 0x000fe2000f8e283f */
[----:B------:R-:W-:Y:S02]  /*1ef0*/  IMAD R16, R3, 0x20, R16 ;  /* 0x0000002003107824 */ /* 0x000fe400078e0210 */
[----:B------:R-:W-:Y:S02]  /*1f00*/  IMAD.MOV.U32 R82, RZ, RZ, R13 ;  /* 0x000000ffff527224 */ /* 0x000fe400078e000d */
[----:B0-----:R-:W-:Y:S01]  /*1f10*/  FADD R4, R2, R7 ;  /* 0x0000000702047221 */ /* 0x001fe20000000000 */
[----:B-1----:R-:W-:-:S03]  /*1f20*/  FADD R7, R47, R6 ;  /* 0x000000062f077221 */ /* 0x002fc60000000000 */
[----:B------:R-:W-:Y:S01]  /*1f30*/  FFMA R80, R9, R80, R4 ;  /* 0x0000005009507223 */ /* 0x000fe20000000004 */
[----:B------:R-:W-:Y:S02]  /*1f40*/  IMAD.MOV.U32 R2, RZ, RZ, R5 ;  /* 0x000000ffff027224 */ /* 0x000fe400078e0005 */
[----:B------:R-:W-:Y:S01]  /*1f50*/  FFMA R81, R44, R81, R7 ;  /* 0x000000512c517223 */ /* 0x000fe20000000007 */
[----:B------:R-:W-:Y:S02]  /*1f60*/  WARPGROUP.DEPBAR.LE gsb0, 0x0 ;  /* 0x00008000000079c5 */ /* 0x000fe40000010000 */
[----:B------:R-:W-:Y:S05]  /*1f70*/  @!P1 BRA `(.L_x_1) ;  /* 0xfffffff000049947 */ /* 0x000fea000383ffff */
.L_x_0:
[C---:B------:R-:W-:Y:S01]  /*1f80*/  IMAD.SHL.U32 R0, R15.reuse, 0x40, RZ ;  /* 0x000000400f007824 */ /* 0x040fe200078e00ff */
[--C-:B--2---:R-:W-:Y:S01]  /*1f90*/  SHF.R.S32.HI R2, RZ, 0x5, R15.reuse ;  /* 0x00000005ff027819 */ /* 0x104fe2000001140f */
[C---:B------:R-:W-:Y:S01]  /*1fa0*/  IMAD.SHL.U32 R6, R15.reuse, 0x4, RZ ;  /* 0x000000040f067824 */ /* 0x040fe200078e00ff */
[----:B------:R-:W-:Y:S01]  /*1fb0*/  LOP3.LUT R3, R15, 0x80, RZ, 0xc0, !PT ;  /* 0x000000800f037812 */ /* 0x000fe200078ec0ff */
[----:B------:R-:W-:Y:S01]  /*1fc0*/  FMUL R20, R25, 0.25 ;  /* 0x3e80000019147820 */ /* 0x000fe20000400000 */
[----:B------:R-:W-:Y:S01]  /*1fd0*/  LOP3.LUT R0, R0, 0x40, RZ, 0xc0, !PT ;  /* 0x0000004000007812 */ /* 0x000fe200078ec0ff */
[----:B------:R-:W-:Y:S01]  /*1fe0*/  BAR.SYNC.DEFER_BLOCKING 0x0 ;  /* 0x0000000000007b1d */ /* 0x000fe20000010000 */
[----:B------:R-:W-:Y:S02]  /*1ff0*/  SGXT R2, R2, 0x1 ;  /* 0x000000010202781a */ /* 0x000fe40000000200 */
[--C-:B------:R-:W-:Y:S01]  /*2000*/  SHF.R.S32.HI R8, RZ, 0x3, R15.reuse ;  /* 0x00000003ff087819 */ /* 0x100fe2000001140f */
[----:B------:R-:W-:Y:S01]  /*2010*/  IMAD R4, R3, 0x4, R0 ;  /* 0x0000000403047824 */ /* 0x000fe200078e0200 */
[----:B------:R-:W-:Y:S01]  /*2020*/  SHF.R.S32.HI R10, RZ, 0x4, R15 ;  /* 0x00000004ff0a7819 */ /* 0x000fe2000001140f */
[----:B------:R-:W-:Y:S01]  /*2030*/  IMAD.SHL.U32 R0, R15, 0x2, RZ ;  /* 0x000000020f007824 */ /* 0x000fe200078e00ff */
[----:B------:R-:W-:Y:S01]  /*2040*/  SHF.R.U32.HI R9, RZ, 0x1, R3 ;  /* 0x00000001ff097819 */ /* 0x000fe20000011603 */
[----:B------:R-:W-:Y:S01]  /*2050*/  ULDC.64 UR4, c[0x0][0x270] ;  /* 0x00009c0000047ab9 */ /* 0x000fe20000000a00 */
[----:B------:R-:W-:Y:S01]  /*2060*/  LOP3.LUT R3, R2, 0x804, RZ, 0xc0, !PT ;  /* 0x0000080402037812 */ /* 0x000fe200078ec0ff */
[----:B------:R-:W-:Y:S01]  /*2070*/  UIMAD UR4, UR26, UR4, URZ ;  /* 0x000000041a0472a4 */ /* 0x000fe2000f8e023f */
[----:B------:R-:W-:-:S02]  /*2080*/  SGXT R8, R8, 0x1 ;  /* 0x000000010808781a */ /* 0x000fc40000000200 */
[----:B------:R-:W-:Y:S02]  /*2090*/  LOP3.LUT R2, R6, 0xc0, RZ, 0xc0, !PT ;  /* 0x000000c006027812 */ /* 0x000fe400078ec0ff */
[----:B------:R-:W-:Y:S02]  /*20a0*/  SGXT R10, R10, 0x1 ;  /* 0x000000010a0a781a */ /* 0x000fe40000000200 */
[----:B------:R-:W-:Y:S02]  /*20b0*/  LOP3.LUT R7, R6, 0x180, RZ, 0xc0, !PT ;  /* 0x0000018006077812 */ /* 0x000fe400078ec0ff */
[----:B------:R-:W-:Y:S01]  /*20c0*/  LOP3.LUT R8, R9, 0x440, R8, 0x78, !PT ;  /* 0x0000044009087812 */ /* 0x000fe200078e7808 */
[----:B------:R-:W-:Y:S01]  /*20d0*/  VIADD R9, R2, UR27 ;  /* 0x0000001b02097c36 */ /* 0x000fe20008000000 */
[----:B------:R-:W-:Y:S01]  /*20e0*/  LOP3.LUT R7, R7, 0x804, R10, 0xf8, !PT ;  /* 0x0000080407077812 */ /* 0x000fe200078ef80a */
[----:B------:R-:W-:Y:S01]  /*20f0*/  FMUL R2, R39, 0.25 ;  /* 0x3e80000027027820 */ /* 0x000fe20000400000 */
[----:B------:R-:W-:-:S02]  /*2100*/  LOP3.LUT R6, R15, 0x8, RZ, 0xc0, !PT ;  /* 0x000000080f067812 */ /* 0x000fc400078ec0ff */
[----:B------:R-:W-:Y:S01]  /*2110*/  LOP3.LUT R8, R7, R8, RZ, 0xfc, !PT ;  /* 0x0000000807087212 */ /* 0x000fe200078efcff */
[----:B------:R-:W-:Y:S01]  /*2120*/  FMUL R7, R34, 0.25 ;  /* 0x3e80000022077820 */ /* 0x000fe20000400000 */
[----:B------:R-:W-:Y:S02]  /*2130*/  FSETP.GT.AND P0, PT, |R81|, 8.50705917302346158658e+37, PT ;  /* 0x7e8000005100780b */ /* 0x000fe40003f04200 */
[----:B------:R-:W-:Y:S01]  /*2140*/  LEA.HI R40, R6, R9, RZ, 0x1f ;  /* 0x0000000906287211 */ /* 0x000fe200078ff8ff */
[----:B------:R-:W-:Y:S01]  /*2150*/  FMUL R6, R31, 0.25 ;  /* 0x3e8000001f067820 */ /* 0x000fe20000400000 */
[----:B------:R-:W-:Y:S01]  /*2160*/  LOP3.LUT R3, R3, 0xbc, R0, 0x78, !PT ;  /* 0x000000bc03037812 */ /* 0x000fe200078e7800 */
[----:B------:R-:W-:Y:S01]  /*2170*/  FMUL R9, R30, 0.25 ;  /* 0x3e8000001e097820 */ /* 0x000fe20000400000 */
[----:B------:R-:W-:Y:S01]  /*2180*/  FSEL R39, R2, R39, P0 ;  /* 0x0000002702277208 */ /* 0x000fe20000000000 */
[----:B------:R-:W-:Y:S01]  /*2190*/  FMUL R2, R35, 0.25 ;  /* 0x3e80000023027820 */ /* 0x000fe20000400000 */
[----:B------:R-:W-:Y:S01]  /*21a0*/  FSEL R21, R7, R34, P0 ;  /* 0x0000002207157208 */ /* 0x000fe20000000000 */
[----:B------:R-:W-:Y:S01]  /*21b0*/  FMUL R7, R26, 0.25 ;  /* 0x3e8000001a077820 */ /* 0x000fe20000400000 */
[----:B------:R-:W-:Y:S01]  /*21c0*/  FSEL R31, R6, R31, P0 ;  /* 0x0000001f061f7208 */ /* 0x000fe20000000000 */
[----:B------:R-:W-:Y:S01]  /*21d0*/  FMUL R6, R27, 0.25 ;  /* 0x3e8000001b067820 */ /* 0x000fe20000400000 */
[----:B------:R-:W-:-:S02]  /*21e0*/  IMAD.IADD R4, R4, 0x1, R3 ;  /* 0x0000000104047824 */ /* 0x000fc400078e0203 */
[----:B------:R-:W-:Y:S01]  /*21f0*/  FMUL R3, R38, 0.25 ;  /* 0x3e80000026037820 */ /* 0x000fe20000400000 */
[----:B------:R-:W-:Y:S01]  /*2200*/  FSEL R35, R2, R35, P0 ;  /* 0x0000002302237208 */ /* 0x000fe20000000000 */
[----:B------:R-:W-:Y:S01]  /*2210*/  FMUL R2, R37, 0.25 ;  /* 0x3e80000025027820 */ /* 0x000fe20000400000 */
[----:B------:R-:W-:Y:S01]  /*2220*/  FSEL R41, R7, R26, P0 ;  /* 0x0000001a07297208 */ /* 0x000fe20000000000 */
[----:B------:R-:W-:Y:S01]  /*2230*/  FMUL R7, R28, 0.25 ;  /* 0x3e8000001c077820 */ /* 0x000fe20000400000 */
[----:B------:R-:W-:Y:S02]  /*2240*/  FSETP.GT.AND P1, PT, |R80|, 8.50705917302346158658e+37, PT ;  /* 0x7e8000005000780b */ /* 0x000fe40003f24200 */
[----:B------:R-:W-:Y:S01]  /*2250*/  FSEL R27, R6, R27, P0 ;  /* 0x0000001b061b7208 */ /* 0x000fe20000000000 */
[----:B------:R-:W-:Y:S01]  /*2260*/  FMUL R6, R29, 0.25 ;  /* 0x3e8000001d067820 */ /* 0x000fe20000400000 */
[----:B------:R-:W-:Y:S01]  /*2270*/  FSEL R19, R3, R38, P0 ;  /* 0x0000002603137208 */ /* 0x000fe20000000000 */
[----:B------:R-:W-:Y:S01]  /*2280*/  FMUL R3, R36, 0.25 ;  /* 0x3e80000024037820 */ /* 0x000fe20000400000 */
[----:B------:R-:W-:Y:S01]  /*2290*/  FSEL R18, R2, R37, P1 ;  /* 0x0000002502127208 */ /* 0x000fe20000800000 */
[----:B------:R-:W-:Y:S01]  /*22a0*/  FMUL R2, R33, 0.25 ;  /* 0x3e80000021027820 */ /* 0x000fe20000400000 */
[----:B------:R-:W-:Y:S01]  /*22b0*/  FSEL R28, R7, R28, P1 ;  /* 0x0000001c071c7208 */ /* 0x000fe20000800000 */
[----:B------:R-:W-:Y:S01]  /*22c0*/  FMUL R7, R80, 8388608 ;  /* 0x4b00000050077820 */ /* 0x000fe20000400000 */
[----:B------:R-:W-:Y:S01]  /*22d0*/  FSEL R26, R6, R29, P1 ;  /* 0x0000001d061a7208 */ /* 0x000fe20000800000 */
[C---:B------:R-:W-:Y:S01]  /*22e0*/  FMUL R6, R81.reuse, 8388608 ;  /* 0x4b00000051067820 */ /* 0x040fe20000400000 */
[----:B------:R-:W-:Y:S01]  /*22f0*/  FSETP.GEU.AND P2, PT, R80, 1.175494350822287508e-38, PT ;  /* 0x008000005000780b */ /* 0x000fe20003f4e000 */
[----:B------:R-:W-:Y:S01]  /*2300*/  FMUL R29, R24, 0.25 ;  /* 0x3e800000181d7820 */ /* 0x000fe20000400000 */
[----:B------:R-:W-:-:S02]  /*2310*/  FSETP.GEU.AND P3, PT, R81, 1.175494350822287508e-38, PT ;  /* 0x008000005100780b */ /* 0x000fc40003f6e000 */
[----:B------:R-:W-:Y:S01]  /*2320*/  FSEL R36, R3, R36, P1 ;  /* 0x0000002403247208 */ /* 0x000fe20000800000 */
[----:B------:R-:W-:Y:S01]  /*2330*/  FMUL R3, R32, 0.25 ;  /* 0x3e80000020037820 */ /* 0x000fe20000400000 */
[----:B------:R-:W-:Y:S01]  /*2340*/  FSEL R22, R2, R33, P1 ;  /* 0x0000002102167208 */ /* 0x000fe20000800000 */
[----:B------:R-:W-:Y:S01]  /*2350*/  IMAD.SHL.U32 R33, R15, 0x8, RZ ;  /* 0x000000080f217824 */ /* 0x000fe200078e00ff */
[----:B------:R-:W-:Y:S02]  /*2360*/  FSEL R7, R7, R80, !P2 ;  /* 0x0000005007077208 */ /* 0x000fe40005000000 */
[----:B------:R-:W-:Y:S02]  /*2370*/  FSEL R6, R6, R81, !P3 ;  /* 0x0000005106067208 */ /* 0x000fe40005800000 */
[----:B------:R-:W-:Y:S01]  /*2380*/  FSETP.GEU.AND P4, PT, |R81|, 1.175494350822287508e-38, PT ;  /* 0x008000005100780b */ /* 0x000fe20003f8e200 */
[----:B------:R-:W-:Y:S01]  /*2390*/  VIADD R2, R7, 0xc0cafb0d ;  /* 0xc0cafb0d07027836 */ /* 0x000fe20000000000 */
[----:B------:R-:W-:Y:S01]  /*23a0*/  FSEL R32, R3, R32, P1 ;  /* 0x0000002003207208 */ /* 0x000fe20000800000 */
[----:B------:R-:W-:Y:S01]  /*23b0*/  @P0 FMUL R81, R81, 0.25 ;  /* 0x3e80000051510820 */ /* 0x000fe20000400000 */
[C---:B------:R-:W-:Y:S01]  /*23c0*/  FSETP.GEU.AND P5, PT, |R80|.reuse, 1.175494350822287508e-38, PT ;  /* 0x008000005000780b */ /* 0x040fe20003fae200 */
[----:B------:R-:W-:Y:S01]  /*23d0*/  @P1 FMUL R80, R80, 0.25 ;  /* 0x3e80000050501820 */ /* 0x000fe20000400000 */
[----:B------:R-:W-:Y:S01]  /*23e0*/  LOP3.LUT R3, R8, 0x38, R33, 0xf8, !PT ;  /* 0x0000003808037812 */ /* 0x000fe200078ef821 */
[----:B------:R-:W-:Y:S01]  /*23f0*/  VIADD R8, R6, 0xc0cafb0d ;  /* 0xc0cafb0d06087836 */ /* 0x000fe20000000000 */
[----:B------:R-:W-:-:S02]  /*2400*/  LOP3.LUT R10, R2, 0xff800000, RZ, 0xc0, !PT ;  /* 0xff800000020a7812 */ /* 0x000fc400078ec0ff */
[----:B------:R-:W-:Y:S02]  /*2410*/  FSEL R23, R9, R30, P0 ;  /* 0x0000001e09177208 */ /* 0x000fe40000000000 */
[----:B------:R-:W-:Y:S01]  /*2420*/  LOP3.LUT R17, R8, 0xff800000, RZ, 0xc0, !PT ;  /* 0xff80000008117812 */ /* 0x000fe200078ec0ff */
[----:B------:R-:W-:Y:S01]  /*2430*/  @!P4 FMUL R81, R81, 16777216 ;  /* 0x4b8000005151c820 */ /* 0x000fe20000400000 */
[----:B------:R-:W-:Y:S01]  /*2440*/  FSEL R9, RZ, -23, P2 ;  /* 0xc1b80000ff097808 */ /* 0x000fe20001000000 */
[----:B------:R-:W-:Y:S01]  /*2450*/  @!P4 FMUL R21, R21, 16777216 ;  /* 0x4b8000001515c820 */ /* 0x000fe20000400000 */
[----:B------:R-:W-:Y:S01]  /*2460*/  I2FP.F32.S32 R8, R10 ;  /* 0x0000000a00087245 */ /* 0x000fe20000201400 */
[----:B------:R-:W-:Y:S01]  /*2470*/  @!P5 FMUL R80, R80, 16777216 ;  /* 0x4b8000005050d820 */ /* 0x000fe20000400000 */
[----:B------:R-:W-:Y:S01]  /*2480*/  FSEL R11, RZ, -23, P3 ;  /* 0xc1b80000ff0b7808 */ /* 0x000fe20001800000 */
[----:B------:R-:W0:Y:S01]  /*2490*/  MUFU.RCP R16, R81 ;  /* 0x0000005100107308 */ /* 0x000e220000001000 */
[----:B------:R-:W-:Y:S01]  /*24a0*/  I2FP.F32.S32 R12, R17 ;  /* 0x00000011000c7245 */ /* 0x000fe20000201400 */
[----:B------:R-:W-:Y:S01]  /*24b0*/  FFMA.FTZ R9, R8, 1.1920928955078125e-07, R9 ;  /* 0x3400000008097823 */ /* 0x000fe20000010009 */
[----:B------:R-:W-:Y:S01]  /*24c0*/  FSEL R30, R20, R25, P1 ;  /* 0x00000019141e7208 */ /* 0x000fe20000800000 */
[----:B------:R-:W-:Y:S01]  /*24d0*/  @!P4 FMUL R23, R23, 16777216 ;  /* 0x4b8000001717c820 */ /* 0x000fe20000400000 */
[----:B------:R-:W-:Y:S01]  /*24e0*/  FSEL R34, R29, R24, P1 ;  /* 0x000000181d227208 */ /* 0x000fe20000800000 */
[----:B------:R-:W-:Y:S01]  /*24f0*/  FFMA.FTZ R8, R12, 1.1920928955078125e-07, R11 ;  /* 0x340000000c087823 */ /* 0x000fe2000001000b */
[----:B------:R-:W-:Y:S01]  /*2500*/  @!P5 FMUL R26, R26, 16777216 ;  /* 0x4b8000001a1ad820 */ /* 0x000fe20000400000 */
[----:B------:R-:W1:Y:S01]  /*2510*/  MUFU.RCP R11, R80 ;  /* 0x00000050000b7308 */ /* 0x000e620000001000 */
[----:B------:R-:W-:Y:S01]  /*2520*/  @!P5 FMUL R28, R28, 16777216 ;  /* 0x4b8000001c1cd820 */ /* 0x000fe20000400000 */
        /* <DEDUP_REMOVED lines=11> */
[C---:B0-----:R-:W-:Y:S01]  /*25e0*/  FMUL R20, R16.reuse, R21 ;  /* 0x0000001510147220 */ /* 0x041fe20000400000 */
[----:B------:R-:W-:Y:S01]  /*25f0*/  FMUL R24, R16, R23 ;  /* 0x0000001710187220 */ /* 0x000fe20000400000 */
[----:B------:R-:W-:Y:S01]  /*2600*/  @!P5 FMUL R32, R32, 16777216 ;  /* 0x4b8000002020d820 */ /* 0x000fe20000400000 */
[C---:B------:R-:W-:Y:S01]  /*2610*/  FMUL R39, R16.reuse, R39 ;  /* 0x0000002710277220 */ /* 0x040fe20000400000 */
[C---:B-1----:R-:W-:Y:S01]  /*2620*/  FMUL R30, R11.reuse, R30 ;  /* 0x0000001e0b1e7220 */ /* 0x042fe20000400000 */
[C---:B------:R-:W-:Y:S01]  /*2630*/  FMUL R23, R11.reuse, R34 ;  /* 0x000000220b177220 */ /* 0x040fe20000400000 */
[C---:B------:R-:W-:Y:S01]  /*2640*/  FMUL R26, R11.reuse, R26 ;  /* 0x0000001a0b1a7220 */ /* 0x040fe20000400000 */
[C---:B------:R-:W-:Y:S01]  /*2650*/  FMUL R21, R11.reuse, R28 ;  /* 0x0000001c0b157220 */ /* 0x040fe20000400000 */
[C---:B------:R-:W-:Y:S01]  /*2660*/  FMUL R12, R16.reuse, R19 ;  /* 0x00000013100c7220 */ /* 0x040fe20000400000 */
[C---:B------:R-:W-:Y:S01]  /*2670*/  FMUL R35, R16.reuse, R35 ;  /* 0x0000002310237220 */ /* 0x040fe20000400000 */
[C---:B------:R-:W-:Y:S01]  /*2680*/  FMUL R31, R16.reuse, R31 ;  /* 0x0000001f101f7220 */ /* 0x040fe20000400000 */
[C---:B------:R-:W-:Y:S01]  /*2690*/  FMUL R27, R16.reuse, R27 ;  /* 0x0000001b101b7220 */ /* 0x040fe20000400000 */
[----:B------:R-:W-:Y:S01]  /*26a0*/  FMUL R16, R16, R41 ;  /* 0x0000002910107220 */ /* 0x000fe20000400000 */
[C---:B------:R-:W-:Y:S01]  /*26b0*/  FMUL R18, R11.reuse, R18 ;  /* 0x000000120b127220 */ /* 0x040fe20000400000 */
[C---:B------:R-:W-:Y:S01]  /*26c0*/  FMUL R19, R11.reuse, R36 ;  /* 0x000000240b137220 */ /* 0x040fe20000400000 */
[C---:B------:R-:W-:Y:S01]  /*26d0*/  FMUL R22, R11.reuse, R22 ;  /* 0x000000160b167220 */ /* 0x040fe20000400000 */
[----:B------:R-:W-:Y:S01]  /*26e0*/  FMUL R11, R11, R32 ;  /* 0x000000200b0b7220 */ /* 0x000fe20000400000 */
[----:B------:R-:W-:Y:S01]  /*26f0*/  F2FP.SATFINITE.E4M3.F32.PACK_AB_MERGE_C R23, R30, R23, RZ ;  /* 0x000000171e17723e */ /* 0x000fe200048070ff */
[----:B------:R-:W-:Y:S01]  /*2700*/  IMAD.IADD R10, R7, 0x1, -R10 ;  /* 0x00000001070a7824 */ /* 0x000fe200078e0a0a */
[----:B------:R-:W-:Y:S01]  /*2710*/  F2FP.SATFINITE.E4M3.F32.PACK_AB_MERGE_C R21, R26, R21, RZ ;  /* 0x000000151a15723e */ /* 0x000fe200048070ff */
[----:B------:R-:W-:Y:S01]  /*2720*/  IMAD.IADD R17, R6, 0x1, -R17 ;  /* 0x0000000106117824 */ /* 0x000fe200078e0a11 */
[----:B------:R-:W-:Y:S01]  /*2730*/  F2FP.SATFINITE.E4M3.F32.PACK_AB_MERGE_C R16, R27, R16, RZ ;  /* 0x000000101b10723e */ /* 0x000fe200048070ff */
[----:B------:R-:W-:Y:S01]  /*2740*/  FADD R10, R10, -1 ;  /* 0xbf8000000a0a7421 */ /* 0x000fe20000000000 */
[----:B------:R-:W-:Y:S01]  /*2750*/  F2FP.SATFINITE.E4M3.F32.PACK_AB_MERGE_C R11, R22, R11, RZ ;  /* 0x0000000b160b723e */ /* 0x000fe200048070ff */
[----:B------:R-:W-:Y:S01]  /*2760*/  FADD R17, R17, -1 ;  /* 0xbf80000011117421 */ /* 0x000fe20000000000 */
[----:B------:R-:W-:-:S02]  /*2770*/  F2FP.SATFINITE.E4M3.F32.PACK_AB_MERGE_C R39, R39, R12, RZ ;  /* 0x0000000c2727723e */ /* 0x000fc400048070ff */
[----:B------:R-:W-:Y:S02]  /*2780*/  LOP3.LUT R23, R23, 0xffff, RZ, 0xc0, !PT ;  /* 0x0000ffff17177812 */ /* 0x000fe400078ec0ff */
[----:B------:R-:W-:Y:S02]  /*2790*/  LOP3.LUT R12, R21, 0xffff, RZ, 0xc0, !PT ;  /* 0x0000ffff150c7812 */ /* 0x000fe400078ec0ff */
[----:B------:R-:W-:Y:S02]  /*27a0*/  F2FP.SATFINITE.E4M3.F32.PACK_AB_MERGE_C R20, R35, R20, RZ ;  /* 0x000000142314723e */ /* 0x000fe400048070ff */
[----:B------:R-:W-:Y:S02]  /*27b0*/  LOP3.LUT R25, R16, 0xffff, RZ, 0xc0, !PT ;  /* 0x0000ffff10197812 */ /* 0x000fe400078ec0ff */
[----:B------:R-:W-:Y:S02]  /*27c0*/  F2FP.SATFINITE.E4M3.F32.PACK_AB_MERGE_C R18, R18, R19, RZ ;  /* 0x000000131212723e */ /* 0x000fe400048070ff */
[----:B------:R-:W-:-:S02]  /*27d0*/  LOP3.LUT R16, R11, 0xffff, RZ, 0xc0, !PT ;  /* 0x0000ffff0b107812 */ /* 0x000fc400078ec0ff */
[--C-:B------:R-:W-:Y:S02]  /*27e0*/  PRMT R19, R23, 0x3340, R12.reuse ;  /* 0x0000334017137816 */ /* 0x100fe4000000000c */
[----:B------:R-:W-:Y:S01]  /*27f0*/  SHF.R.U32.HI R11, RZ, 0x8, R23 ;  /* 0x00000008ff0b7819 */ /* 0x000fe20000011617 */
[----:B------:R-:W-:Y:S01]  /*2800*/  IMAD.MOV.U32 R23, RZ, RZ, 0x3dc6b27f ;  /* 0x3dc6b27fff177424 */ /* 0x000fe200078e00ff */
[----:B------:R-:W-:Y:S02]  /*2810*/  SHF.R.U32.HI R12, RZ, 0x8, R12 ;  /* 0x00000008ff0c7819 */ /* 0x000fe4000001160c */
[----:B------:R-:W-:Y:S02]  /*2820*/  F2FP.SATFINITE.E4M3.F32.PACK_AB_MERGE_C R24, R31, R24, RZ ;  /* 0x000000181f18723e */ /* 0x000fe400048070ff */
[----:B------:R-:W-:Y:S02]  /*2830*/  LOP3.LUT R26, R20, 0xffff, RZ, 0xc0, !PT ;  /* 0x0000ffff141a7812 */ /* 0x000fe400078ec0ff */
[----:B------:R-:W-:-:S02]  /*2840*/  PRMT R20, R16, 0x3340, R1 ;  /* 0x0000334010147816 */ /* 0x000fc40000000001 */
[----:B------:R-:W-:Y:S02]  /*2850*/  SHF.R.U32.HI R16, RZ, 0x8, R16 ;  /* 0x00000008ff107819 */ /* 0x000fe40000011610 */
[----:B------:R-:W-:Y:S02]  /*2860*/  LOP3.LUT R12, R12, 0xffff, RZ, 0xc0, !PT ;  /* 0x0000ffff0c0c7812 */ /* 0x000fe400078ec0ff */
[----:B------:R-:W-:Y:S02]  /*2870*/  LOP3.LUT R11, R11, 0xffff, RZ, 0xc0, !PT ;  /* 0x0000ffff0b0b7812 */ /* 0x000fe400078ec0ff */
[----:B------:R-:W-:Y:S02]  /*2880*/  LOP3.LUT R24, R24, 0xffff, RZ, 0xc0, !PT ;  /* 0x0000ffff18187812 */ /* 0x000fe400078ec0ff */
[----:B------:R-:W-:Y:S02]  /*2890*/  PRMT R19, R19, 0x5410, R20 ;  /* 0x0000541013137816 */ /* 0x000fe40000000014 */
[----:B------:R-:W-:-:S02]  /*28a0*/  LOP3.LUT R20, R16, 0xffff, RZ, 0xc0, !PT ;  /* 0x0000ffff10147812 */ /* 0x000fc400078ec0ff */
[----:B------:R-:W-:Y:S02]  /*28b0*/  PRMT R16, R11, 0x3340, R12 ;  /* 0x000033400b107816 */ /* 0x000fe4000000000c */
[--C-:B------:R-:W-:Y:S02]  /*28c0*/  SHF.R.U32.HI R12, RZ, 0x8, R24.reuse ;  /* 0x00000008ff0c7819 */ /* 0x100fe40000011618 */
[----:B------:R-:W-:Y:S02]  /*28d0*/  SHF.R.U32.HI R11, RZ, 0x8, R25 ;  /* 0x00000008ff0b7819 */ /* 0x000fe40000011619 */
[----:B------:R-:W-:Y:S02]  /*28e0*/  PRMT R22, R26, 0x3340, R1 ;  /* 0x000033401a167816 */ /* 0x000fe40000000001 */
[----:B------:R-:W-:Y:S02]  /*28f0*/  PRMT R21, R25, 0x3340, R24 ;  /* 0x0000334019157816 */ /* 0x000fe40000000018 */
[----:B------:R-:W-:-:S02]  /*2900*/  LOP3.LUT R12, R12, 0xffff, RZ, 0xc0, !PT ;  /* 0x0000ffff0c0c7812 */ /* 0x000fc400078ec0ff */
[----:B------:R-:W-:Y:S02]  /*2910*/  LOP3.LUT R11, R11, 0xffff, RZ, 0xc0, !PT ;  /* 0x0000ffff0b0b7812 */ /* 0x000fe400078ec0ff */
[----:B------:R-:W-:Y:S02]  /*2920*/  PRMT R22, R21, 0x5410, R22 ;  /* 0x0000541015167816 */ /* 0x000fe40000000016 */
[----:B------:R-:W-:Y:S02]  /*2930*/  PRMT R21, R20, 0x3340, R1 ;  /* 0x0000334014157816 */ /* 0x000fe40000000001 */
[----:B------:R-:W-:Y:S01]  /*2940*/  PRMT R20, R11, 0x3340, R12 ;  /* 0x000033400b147816 */ /* 0x000fe2000000000c */
[----:B------:R-:W-:Y:S01]  /*2950*/  FFMA.FTZ R11, R10, R23, -0.16845393180847167969 ;  /* 0xbe2c7f300a0b7423 */ /* 0x000fe20000010017 */
[----:B------:R-:W-:Y:S02]  /*2960*/  SHF.R.U32.HI R12, RZ, 0x8, R26 ;  /* 0x00000008ff0c7819 */ /* 0x000fe4000001161a */
[----:B------:R-:W-:Y:S01]  /*2970*/  LOP3.LUT R18, R18, 0xffff, RZ, 0xc0, !PT ;  /* 0x0000ffff12127812 */ /* 0x000fe200078ec0ff */
[----:B------:R-:W-:Y:S01]  /*2980*/  FFMA.FTZ R11, R10, R11, 0.1716887056827545166 ;  /* 0x3e2fcf2a0a0b7423 */ /* 0x000fe2000001000b */
[----:B------:R-:W-:Y:S01]  /*2990*/  LOP3.LUT R24, R12, 0xffff, RZ, 0xc0, !PT ;  /* 0x0000ffff0c187812 */ /* 0x000fe200078ec0ff */
[C---:B------:R-:W-:Y:S01]  /*29a0*/  FFMA.FTZ R12, R17.reuse, R23, -0.16845393180847167969 ;  /* 0xbe2c7f30110c7423 */ /* 0x040fe20000010017 */
[----:B------:R-:W-:Y:S01]  /*29b0*/  PRMT R21, R16, 0x5410, R21 ;  /* 0x0000541010157816 */ /* 0x000fe20000000015 */
[----:B------:R-:W-:Y:S01]  /*29c0*/  FFMA.FTZ R11, R10, R11, -0.17900948226451873779 ;  /* 0xbe374e430a0b7423 */ /* 0x000fe2000001000b */
[----:B------:R-:W-:Y:S01]  /*29d0*/  PRMT R23, R24, 0x3340, R1 ;  /* 0x0000334018177816 */ /* 0x000fe20000000001 */
[----:B------:R-:W-:Y:S01]  /*29e0*/  FFMA.FTZ R12, R17, R12, 0.1716887056827545166 ;  /* 0x3e2fcf2a110c7423 */ /* 0x000fe2000001000c */
[----:B------:R-:W-:Y:S01]  /*29f0*/  LOP3.LUT R39, R39, 0xffff, RZ, 0xc0, !PT ;  /* 0x0000ffff27277812 */ /* 0x000fe200078ec0ff */
[----:B------:R-:W-:Y:S01]  /*2a00*/  FFMA.FTZ R11, R10, R11, 0.20512372255325317383 ;  /* 0x3e520bf40a0b7423 */ /* 0x000fe2000001000b */
[----:B------:R-:W-:Y:S01]  /*2a10*/  PRMT R20, R20, 0x5410, R23 ;  /* 0x0000541014147816 */ /* 0x000fe20000000017 */
[----:B------:R-:W0:Y:S01]  /*2a20*/  LDC R24, c[0x0][0x278] ;  /* 0x00009e00ff187b82 */ /* 0x000e220000000800 */
[--C-:B------:R-:W-:Y:S01]  /*2a30*/  PRMT R19, R19, 0x4210, R18.reuse ;  /* 0x0000421013137816 */ /* 0x100fe20000000012 */
[----:B------:R-:W-:Y:S01]  /*2a40*/  FFMA.FTZ R12, R17, R12, -0.17900948226451873779 ;  /* 0xbe374e43110c7423 */ /* 0x000fe2000001000c */
[----:B------:R-:W-:Y:S01]  /*2a50*/  PRMT R21, R21, 0x5210, R18 ;  /* 0x0000521015157816 */ /* 0x000fe20000000012 */
[----:B------:R-:W-:Y:S01]  /*2a60*/  FFMA.FTZ R11, R10, R11, -0.24046532809734344482 ;  /* 0xbe763c8b0a0b7423 */ /* 0x000fe2000001000b */
[--C-:B------:R-:W-:Y:S01]  /*2a70*/  PRMT R23, R22, 0x4210, R39.reuse ;  /* 0x0000421016177816 */ /* 0x100fe20000000027 */
[----:B------:R1:W-:Y:S01]  /*2a80*/  STS [R4+UR27], R19 ;  /* 0x0000001304007988 */ /* 0x0003e2000800081b */
[----:B------:R-:W-:Y:S01]  /*2a90*/  PRMT R39, R20, 0x5210, R39 ;  /* 0x0000521014277816 */ /* 0x000fe20000000027 */
[C---:B------:R-:W-:Y:S01]  /*2aa0*/  FFMA.FTZ R12, R17.reuse, R12, 0.20512372255325317383 ;  /* 0x3e520bf4110c7423 */ /* 0x040fe2000001000c */
[----:B------:R-:W-:Y:S01]  /*2ab0*/  LOP3.LUT R16, R4, 0x40, RZ, 0x3c, !PT ;  /* 0x0000004004107812 */ /* 0x000fe200078e3cff */
[----:B------:R2:W-:Y:S01]  /*2ac0*/  STS [R4+UR27+0x100], R21 ;  /* 0x0001001504007988 */ /* 0x0005e2000800081b */
[C---:B------:R-:W-:Y:S01]  /*2ad0*/  FFMA.FTZ R11, R10.reuse, R11, 0.28857114911079406738 ;  /* 0x3e93bf990a0b7423 */ /* 0x040fe2000001000b */
[----:B------:R-:W-:Y:S01]  /*2ae0*/  FFMA.FTZ R12, R17, R12, -0.24046532809734344482 ;  /* 0xbe763c8b110c7423 */ /* 0x000fe2000001000c */
[----:B------:R-:W-:Y:S01]  /*2af0*/  LOP3.LUT R33, R33, 0x38, RZ, 0xc0, !PT ;  /* 0x0000003821217812 */ /* 0x000fe200078ec0ff */
[----:B------:R3:W-:Y:S01]  /*2b00*/  STS [R16+UR27+0x400], R23 ;  /* 0x0004001710007988 */ /* 0x0007e2000800081b */
[C---:B------:R-:W-:Y:S01]  /*2b10*/  FFMA.FTZ R11, R10.reuse, R11, -0.36067417263984680176 ;  /* 0xbeb8aa490a0b7423 */ /* 0x040fe2000001000b */
[C---:B------:R-:W-:Y:S01]  /*2b20*/  FFMA.FTZ R12, R17.reuse, R12, 0.28857114911079406738 ;  /* 0x3e93bf99110c7423 */ /* 0x040fe2000001000c */
[----:B-1----:R-:W-:Y:S01]  /*2b30*/  SHF.R.U32.HI R19, RZ, 0x6, R15 ;  /* 0x00000006ff137819 */ /* 0x002fe2000001160f */
[----:B------:R1:W-:Y:S01]  /*2b40*/  STS [R16+UR27+0x500], R39 ;  /* 0x0005002710007988 */ /* 0x0003e2000800081b */
[C---:B------:R-:W-:Y:S01]  /*2b50*/  FFMA.FTZ R11, R10.reuse, R11, 0.48089820146560668945 ;  /* 0x3ef6384a0a0b7423 */ /* 0x040fe2000001000b */
[----:B------:R-:W-:Y:S01]  /*2b60*/  FFMA.FTZ R12, R17, R12, -0.36067417263984680176 ;  /* 0xbeb8aa49110c7423 */ /* 0x000fe2000001000c */
[----:B------:R-:W-:Y:S01]  /*2b70*/  SGXT.U32 R19, R19, 0x2 ;  /* 0x000000021313781a */ /* 0x000fe20000000000 */
[----:B------:R-:W-:Y:S01]  /*2b80*/  BAR.SYNC.DEFER_BLOCKING 0x0 ;  /* 0x0000000000007b1d */ /* 0x000fe20000010000 */
[----:B------:R-:W-:Y:S01]  /*2b90*/  FFMA.FTZ R11, R10, R11, -0.72134751081466674805 ;  /* 0xbf38aa3b0a0b7423 */ /* 0x000fe2000001000b */
[----:B------:R-:W-:Y:S01]  /*2ba0*/  FFMA.FTZ R12, R17, R12, 0.48089820146560668945 ;  /* 0x3ef6384a110c7423 */ /* 0x000fe2000001000c */
[----:B------:R-:W-:Y:S01]  /*2bb0*/  LOP3.LUT R44, R3, 0x4, RZ, 0x3c, !PT ;  /* 0x00000004032c7812 */ /* 0x000fe200078e3cff */
[----:B0-----:R-:W-:-:S02]  /*2bc0*/  IMAD R18, R19, R24, RZ ;  /* 0x0000001813127224 */ /* 0x001fc400078e02ff */
[C---:B------:R-:W-:Y:S01]  /*2bd0*/  FMUL R11, R10.reuse, R11 ;  /* 0x0000000b0a0b7220 */ /* 0x040fe20000400000 */
[----:B------:R-:W-:Y:S01]  /*2be0*/  FFMA.FTZ R12, R17, R12, -0.72134751081466674805 ;  /* 0xbf38aa3b110c7423 */ /* 0x000fe2000001000c */
[----:B------:R-:W-:Y:S01]  /*2bf0*/  IMAD.IADD R2, R33, 0x1, R40 ;  /* 0x0000000121027824 */ /* 0x000fe200078e0228 */
[----:B------:R-:W-:Y:S01]  /*2c00*/  ISETP.GE.U32.AND P0, PT, R7, 0x7f800000, PT ;  /* 0x7f8000000700780c */ /* 0x000fe20003f06070 */
[----:B------:R-:W-:Y:S01]  /*2c10*/  FMUL R11, R10, R11 ;  /* 0x0000000b0a0b7220 */ /* 0x000fe20000400000 */
[----:B------:R-:W0:Y:S01]  /*2c20*/  LDC.64 R40, c[0x0][0x228] ;  /* 0x00008a00ff287b82 */ /* 0x000e220000000a00 */
[----:B------:R-:W-:Y:S02]  /*2c30*/  IMAD R19, R24, 0x4, R18 ;  /* 0x0000000418137824 */ /* 0x000fe400078e0212 */
[----:B------:R-:W-:Y:S01]  /*2c40*/  FMUL R12, R17, R12 ;  /* 0x0000000c110c7220 */ /* 0x000fe20000400000 */
[----:B------:R-:W-:Y:S01]  /*2c50*/  FFMA.FTZ R10, R10, 1.4426950216293334961, R11 ;  /* 0x3fb8aa3b0a0a7823 */ /* 0x000fe2000001000b */
[----:B------:R-:W-:Y:S01]  /*2c60*/  ISETP.GE.U32.AND P3, PT, R6, 0x7f800000, PT ;  /* 0x7f8000000600780c */ /* 0x000fe20003f66070 */
[----:B------:R-:W-:-:S02]  /*2c70*/  IMAD R11, R24, 0x4, R19 ;  /* 0x00000004180b7824 */ /* 0x000fc400078e0213 */
[----:B------:R-:W-:Y:S01]  /*2c80*/  FMUL R12, R17, R12 ;  /* 0x0000000c110c7220 */ /* 0x000fe20000400000 */
[----:B--2---:R-:W-:Y:S01]  /*2c90*/  FADD R4, R9, R10 ;  /* 0x0000000a09047221 */ /* 0x004fe20000000000 */
[----:B------:R-:W-:Y:S01]  /*2ca0*/  IMAD R9, R14, UR5, RZ ;  /* 0x000000050e097c24 */ /* 0x000fe2000f8e02ff */
[----:B------:R-:W-:Y:S01]  /*2cb0*/  FSETP.NEU.AND P2, PT, R7, RZ, PT ;  /* 0x000000ff0700720b */ /* 0x000fe20003f4d000 */
[C---:B------:R-:W-:Y:S02]  /*2cc0*/  IMAD R21, R24.reuse, 0x8, R11 ;  /* 0x0000000818157824 */ /* 0x040fe400078e020b */
[----:B------:R-:W-:Y:S01]  /*2cd0*/  FFMA.FTZ R17, R17, 1.4426950216293334961, R12 ;  /* 0x3fb8aa3b11117823 */ /* 0x000fe2000001000c */
[----:B------:R-:W-:Y:S01]  /*2ce0*/  USHF.R.S32.HI UR5, URZ, 0x1f, UR4 ;  /* 0x0000001f3f057899 */ /* 0x000fe20008011404 */
[----:B------:R-:W-:Y:S01]  /*2cf0*/  LEA.HI R27, R15, 0x1c, RZ, 0x1a ;  /* 0x0000001c0f1b7811 */ /* 0x000fe200078fd0ff */
[----:B------:R-:W2:Y:S01]  /*2d00*/  LDS R43, [R3+UR27] ;  /* 0x0000001b032b7984 */ /* 0x000ea20008000800 */
[----:B---3--:R-:W-:-:S02]  /*2d10*/  IMAD R23, R24, 0x4, R21 ;  /* 0x0000000418177824 */ /* 0x008fc400078e0215 */
[----:B------:R-:W-:Y:S01]  /*2d20*/  FADD R12, R8, R17 ;  /* 0x00000011080c7221 */ /* 0x000fe20000000000 */
[----:B------:R-:W-:Y:S01]  /*2d30*/  @P0 IMAD.MOV.U32 R8, RZ, RZ, 0x7f800000 ;  /* 0x7f800000ff080424 */ /* 0x000fe200078e00ff */
[----:B------:R-:W3:Y:S01]  /*2d40*/  LDS R45, [R44+UR27] ;  /* 0x0000001b2c2d7984 */ /* 0x000ee20008000800 */
[C---:B------:R-:W-:Y:S01]  /*2d50*/  IMAD R25, R24.reuse, 0x4, R23 ;  /* 0x0000000418197824 */ /* 0x040fe200078e0217 */
[----:B------:R-:W-:Y:S01]  /*2d60*/  LEA.HI R35, R15, 0x2c, RZ, 0x1a ;  /* 0x0000002c0f237811 */ /* 0x000fe200078fd0ff */
[----:B------:R-:W-:Y:S01]  /*2d70*/  @P0 FFMA.FTZ R4, R7, R8, +INF ;  /* 0x7f80000007040423 */ /* 0x000fe20000010008 */
[----:B------:R-:W4:Y:S01]  /*2d80*/  LDS R3, [R3+UR27+0x200] ;  /* 0x0002001b03037984 */ /* 0x000f220008000800 */
[----:B------:R-:W-:Y:S01]  /*2d90*/  @P3 IMAD.MOV.U32 R7, RZ, RZ, 0x7f800000 ;  /* 0x7f800000ff073424 */ /* 0x000fe200078e00ff */
[----:B0-----:R-:W-:Y:S01]  /*2da0*/  IADD3 R40, P0, P4, R9, UR4, R40 ;  /* 0x0000000409287c10 */ /* 0x001fe2000fc1e028 */
[----:B------:R-:W-:Y:S01]  /*2db0*/  IMAD R29, R24, 0x8, R25 ;  /* 0x00000008181d7824 */ /* 0x000fe200078e0219 */
[----:B------:R-:W0:Y:S01]  /*2dc0*/  LDS R44, [R44+UR27+0x200] ;  /* 0x0002001b2c2c7984 */ /* 0x000e220008000800 */
[----:B------:R-:W-:Y:S01]  /*2dd0*/  SHF.R.S32.HI R8, RZ, 0x1f, R9 ;  /* 0x0000001fff087819 */ /* 0x000fe20000011409 */
[----:B------:R-:W-:Y:S01]  /*2de0*/  @P3 FFMA.FTZ R12, R6, R7, +INF ;  /* 0x7f800000060c3423 */ /* 0x000fe20000010007 */
[----:B------:R-:W-:Y:S01]  /*2df0*/  IMAD R31, R24, 0x4, R29 ;  /* 0x00000004181f7824 */ /* 0x000fe200078e021d */
[----:B------:R-:W-:Y:S01]  /*2e00*/  LEA.HI R7, R15, 0xc, RZ, 0x1a ;  /* 0x0000000c0f077811 */ /* 0x000fe200078fd0ff */
[-C--:B------:R-:W-:Y:S01]  /*2e10*/  IMAD R27, R27, R24.reuse, RZ ;  /* 0x000000181b1b7224 */ /* 0x080fe200078e02ff */
[----:B------:R-:W-:Y:S01]  /*2e20*/  IADD3.X R46, R8, UR5, R41, P0, P4 ;  /* 0x00000005082e7c10 */ /* 0x000fe200087e8429 */
[----:B------:R-:W-:Y:S01]  /*2e30*/  IMAD R33, R24, 0x4, R31 ;  /* 0x0000000418217824 */ /* 0x000fe200078e021f */
[----:B------:R-:W-:Y:S01]  /*2e40*/  LOP3.LUT P0, RZ, R15, 0xc0, RZ, 0xc0, !PT ;  /* 0x000000c00fff7812 */ /* 0x000fe2000780c0ff */
[-C--:B------:R-:W-:Y:S01]  /*2e50*/  IMAD R35, R35, R24.reuse, RZ ;  /* 0x0000001823237224 */ /* 0x080fe200078e02ff */
[----:B------:R-:W-:Y:S01]  /*2e60*/  LEA.HI R9, R15, 0x3c, RZ, 0x1a ;  /* 0x0000003c0f097811 */ /* 0x000fe200078fd0ff */
[----:B------:R-:W-:Y:S01]  /*2e70*/  IMAD R15, R7, R24, RZ ;  /* 0x00000018070f7224 */ /* 0x000fe200078e02ff */
[----:B------:R-:W-:Y:S01]  /*2e80*/  FSETP.NEU.AND P1, PT, R6, RZ, PT ;  /* 0x000000ff0600720b */ /* 0x000fe20003f2d000 */
[----:B------:R-:W-:Y:S01]  /*2e90*/  IMAD R37, R24, 0x8, R33 ;  /* 0x0000000818257824 */ /* 0x000fe200078e0221 */
[----:B------:R-:W-:Y:S01]  /*2ea0*/  IADD3 R6, P5, R18, R40, RZ ;  /* 0x0000002812067210 */ /* 0x000fe20007fbe0ff */
[----:B------:R-:W-:Y:S01]  /*2eb0*/  IMAD R42, R9, R24, RZ ;  /* 0x00000018092a7224 */ /* 0x000fe200078e02ff */
[-C--:B------:R-:W-:Y:S01]  /*2ec0*/  IADD3 R8, P6, R19, R40.reuse, RZ ;  /* 0x0000002813087210 */ /* 0x080fe20007fde0ff */
[C---:B-1----:R-:W-:Y:S01]  /*2ed0*/  IMAD R39, R24.reuse, 0x4, R37 ;  /* 0x0000000418277824 */ /* 0x042fe200078e0225 */
[-C--:B------:R-:W-:Y:S01]  /*2ee0*/  IADD3 R10, P3, R11, R40.reuse, RZ ;  /* 0x000000280b0a7210 */ /* 0x080fe20007f7e0ff */
[----:B------:R-:W-:Y:S01]  /*2ef0*/  ULDC UR4, c[0x0][0x27c] ;  /* 0x00009f0000047ab9 */ /* 0x000fe20000000800 */
[----:B------:R-:W-:Y:S01]  /*2f00*/  IADD3 R16, P4, R15, R40, RZ ;  /* 0x000000280f107210 */ /* 0x000fe20007f9e0ff */
[----:B------:R-:W-:Y:S01]  /*2f10*/  IMAD R41, R24, 0x4, R39 ;  /* 0x0000000418297824 */ /* 0x000fe200078e0227 */
[----:B------:R-:W-:Y:S01]  /*2f20*/  LEA.HI.X.SX32 R7, R18, R46, 0x1, P5 ;  /* 0x0000002e12077211 */ /* 0x000fe200028f0eff */
[----:B------:R-:W-:Y:S01]  /*2f30*/  UIMAD UR4, UR26, UR4, URZ ;  /* 0x000000041a0472a4 */ /* 0x000fe2000f8e023f */
[----:B------:R-:W-:-:S02]  /*2f40*/  IADD3 R18, P5, R21, R40, RZ ;  /* 0x0000002815127210 */ /* 0x000fc40007fbe0ff */
[----:B------:R-:W-:Y:S01]  /*2f50*/  LEA.HI.X.SX32 R9, R19, R46, 0x1, P6 ;  /* 0x0000002e13097211 */ /* 0x000fe200030f0eff */
[----:B------:R-:W-:Y:S01]  /*2f60*/  USHF.L.U32 UR6, UR4, 0x2, URZ ;  /* 0x0000000204067899 */ /* 0x000fe2000800063f */
[----:B------:R-:W-:Y:S01]  /*2f70*/  IADD3 R20, P6, R23, R40, RZ ;  /* 0x0000002817147210 */ /* 0x000fe20007fde0ff */
[----:B------:R-:W-:Y:S01]  /*2f80*/  UIMAD.WIDE UR4, UR4, 0x4, URZ ;  /* 0x00000004040478a5 */ /* 0x000fe2000f8e023f */
[-C--:B------:R-:W-:Y:S02]  /*2f90*/  LEA.HI.X.SX32 R11, R11, R46.reuse, 0x1, P3 ;  /* 0x0000002e0b0b7211 */ /* 0x080fe400018f0eff */
[----:B------:R-:W-:Y:S02]  /*2fa0*/  LEA.HI.X.SX32 R17, R15, R46, 0x1, P4 ;  /* 0x0000002e0f117211 */ /* 0x000fe400020f0eff */
[----:B------:R-:W-:Y:S02]  /*2fb0*/  IADD3 R22, P3, R25, R40, RZ ;  /* 0x0000002819167210 */ /* 0x000fe40007f7e0ff */
[----:B--2---:R-:W-:-:S02]  /*2fc0*/  PRMT R15, R43, 0x7770, RZ ;  /* 0x000077702b0f7816 */ /* 0x004fc400000000ff */
[----:B------:R-:W-:Y:S02]  /*2fd0*/  IADD3 R24, P4, R27, R40, RZ ;  /* 0x000000281b187210 */ /* 0x000fe40007f9e0ff */
[----:B---3--:R-:W-:Y:S01]  /*2fe0*/  PRMT R47, R45, 0x7770, RZ ;  /* 0x000077702d2f7816 */ /* 0x008fe200000000ff */
[----:B------:R4:W-:Y:S01]  /*2ff0*/  STG.E.U8 desc[UR28][R6.64], R15 ;  /* 0x0000000f06007986 */ /* 0x0009e2000c10111c */
[----:B------:R-:W-:Y:S02]  /*3000*/  LEA.HI.X.SX32 R19, R21, R46, 0x1, P5 ;  /* 0x0000002e15137211 */ /* 0x000fe400028f0eff */
[----:B------:R-:W-:Y:S01]  /*3010*/  PRMT R49, R43, 0x7771, RZ ;  /* 0x000077712b317816 */ /* 0x000fe200000000ff */
[----:B------:R-:W-:Y:S01]  /*3020*/  STG.E.U8 desc[UR28][R8.64], R47 ;  /* 0x0000002f08007986 */ /* 0x000fe2000c10111c */
[----:B------:R-:W-:Y:S02]  /*3030*/  IADD3 R26, P5, R29, R40, RZ ;  /* 0x000000281d1a7210 */ /* 0x000fe40007fbe0ff */
[----:B------:R-:W-:Y:S01]  /*3040*/  LEA.HI.X.SX32 R21, R23, R46, 0x1, P6 ;  /* 0x0000002e17157211 */ /* 0x000fe200030f0eff */
[----:B------:R-:W-:Y:S01]  /*3050*/  STG.E.U8 desc[UR28][R10.64], R49 ;  /* 0x000000310a007986 */ /* 0x000fe2000c10111c */
[----:B------:R-:W-:-:S02]  /*3060*/  PRMT R51, R45, 0x7771, RZ ;  /* 0x000077712d337816 */ /* 0x000fc400000000ff */
[----:B------:R-:W-:Y:S02]  /*3070*/  IADD3 R28, P6, R31, R40, RZ ;  /* 0x000000281f1c7210 */ /* 0x000fe40007fde0ff */
[----:B------:R-:W-:Y:S01]  /*3080*/  LEA.HI.X.SX32 R23, R25, R46, 0x1, P3 ;  /* 0x0000002e19177211 */ /* 0x000fe200018f0eff */
[----:B------:R-:W-:Y:S01]  /*3090*/  STG.E.U8 desc[UR28][R16.64], R51 ;  /* 0x0000003310007986 */ /* 0x000fe2000c10111c */
[----:B------:R-:W-:Y:S02]  /*30a0*/  PRMT R53, R43, 0x7772, RZ ;  /* 0x000077722b357816 */ /* 0x000fe400000000ff */
[----:B------:R-:W-:Y:S02]  /*30b0*/  IADD3 R30, P3, R33, R40, RZ ;  /* 0x00000028211e7210 */ /* 0x000fe40007f7e0ff */
[----:B------:R-:W-:Y:S01]  /*30c0*/  LEA.HI.X.SX32 R25, R27, R46, 0x1, P4 ;  /* 0x0000002e1b197211 */ /* 0x000fe200020f0eff */
[----:B------:R-:W-:Y:S01]  /*30d0*/  STG.E.U8 desc[UR28][R18.64], R53 ;  /* 0x0000003512007986 */ /* 0x000fe2000c10111c */
[----:B------:R-:W-:-:S02]  /*30e0*/  PRMT R55, R45, 0x7772, RZ ;  /* 0x000077722d377816 */ /* 0x000fc400000000ff */
[----:B------:R-:W-:Y:S02]  /*30f0*/  IADD3 R32, P4, R35, R40, RZ ;  /* 0x0000002823207210 */ /* 0x000fe40007f9e0ff */
[----:B------:R-:W-:Y:S01]  /*3100*/  PRMT R43, R43, 0x7773, RZ ;  /* 0x000077732b2b7816 */ /* 0x000fe200000000ff */
[----:B------:R1:W-:Y:S01]  /*3110*/  STG.E.U8 desc[UR28][R20.64], R55 ;  /* 0x0000003714007986 */ /* 0x0003e2000c10111c */
[----:B------:R-:W-:Y:S02]  /*3120*/  LEA.HI.X.SX32 R27, R29, R46, 0x1, P5 ;  /* 0x0000002e1d1b7211 */ /* 0x000fe400028f0eff */
[----:B------:R-:W-:Y:S01]  /*3130*/  PRMT R45, R45, 0x7773, RZ ;  /* 0x000077732d2d7816 */ /* 0x000fe200000000ff */
[----:B------:R-:W-:Y:S01]  /*3140*/  STG.E.U8 desc[UR28][R22.64], R43 ;  /* 0x0000002b16007986 */ /* 0x000fe2000c10111c */
[----:B------:R-:W-:Y:S02]  /*3150*/  IADD3 R34, P5, R37, R40, RZ ;  /* 0x0000002825227210 */ /* 0x000fe40007fbe0ff */
[----:B------:R-:W-:Y:S01]  /*3160*/  LEA.HI.X.SX32 R29, R31, R46, 0x1, P6 ;  /* 0x0000002e1f1d7211 */ /* 0x000fe200030f0eff */
[----:B------:R-:W-:Y:S01]  /*3170*/  STG.E.U8 desc[UR28][R24.64], R45 ;  /* 0x0000002d18007986 */ /* 0x000fe2000c10111c */
[----:B----4-:R-:W-:-:S02]  /*3180*/  PRMT R7, R3, 0x7770, RZ ;  /* 0x0000777003077816 */ /* 0x010fc400000000ff */
[----:B------:R-:W-:Y:S01]  /*3190*/  IADD3 R36, P6, R39, R40, RZ ;  /* 0x0000002827247210 */ /* 0x000fe20007fde0ff */
[----:B-1----:R-:W1:Y:S01]  /*31a0*/  LDC.64 R20, c[0x0][0x230] ;  /* 0x00008c00ff147b82 */ /* 0x002e620000000a00 */
[----:B------:R-:W-:Y:S01]  /*31b0*/  LEA.HI.X.SX32 R31, R33, R46, 0x1, P3 ;  /* 0x0000002e211f7211 */ /* 0x000fe200018f0eff */
[----:B------:R-:W-:Y:S01]  /*31c0*/  STG.E.U8 desc[UR28][R26.64], R7 ;  /* 0x000000071a007986 */ /* 0x000fe2000c10111c */
[----:B0-----:R-:W-:Y:S02]  /*31d0*/  PRMT R9, R44, 0x7770, RZ ;  /* 0x000077702c097816 */ /* 0x001fe400000000ff */
[----:B------:R-:W-:Y:S02]  /*31e0*/  IADD3 R38, P3, R41, R40, RZ ;  /* 0x0000002829267210 */ /* 0x000fe40007f7e0ff */
[----:B------:R-:W-:Y:S01]  /*31f0*/  LEA.HI.X.SX32 R33, R35, R46, 0x1, P4 ;  /* 0x0000002e23217211 */ /* 0x000fe200020f0eff */
[----:B------:R0:W-:Y:S01]  /*3200*/  STG.E.U8 desc[UR28][R28.64], R9 ;  /* 0x000000091c007986 */ /* 0x0001e2000c10111c */
[----:B------:R-:W-:-:S02]  /*3210*/  PRMT R11, R3, 0x7771, RZ ;  /* 0x00007771030b7816 */ /* 0x000fc400000000ff */
[----:B------:R-:W-:Y:S02]  /*3220*/  IADD3 R40, P4, R42, R40, RZ ;  /* 0x000000282a287210 */ /* 0x000fe40007f9e0ff */
[C---:B------:R-:W-:Y:S01]  /*3230*/  PRMT R15, R44.reuse, 0x7771, RZ ;  /* 0x000077712c0f7816 */ /* 0x040fe200000000ff */
[----:B------:R2:W-:Y:S01]  /*3240*/  STG.E.U8 desc[UR28][R30.64], R11 ;  /* 0x0000000b1e007986 */ /* 0x0005e2000c10111c */
[-C--:B------:R-:W-:Y:S02]  /*3250*/  LEA.HI.X.SX32 R35, R37, R46.reuse, 0x1, P5 ;  /* 0x0000002e25237211 */ /* 0x080fe400028f0eff */
[----:B------:R-:W-:Y:S01]  /*3260*/  PRMT R17, R3, 0x7772, RZ ;  /* 0x0000777203117816 */ /* 0x000fe200000000ff */
[----:B------:R2:W-:Y:S01]  /*3270*/  STG.E.U8 desc[UR28][R32.64], R15 ;  /* 0x0000000f20007986 */ /* 0x0005e2000c10111c */
[-C--:B------:R-:W-:Y:S02]  /*3280*/  LEA.HI.X.SX32 R37, R39, R46.reuse, 0x1, P6 ;  /* 0x0000002e27257211 */ /* 0x080fe400030f0eff */
[----:B------:R-:W-:Y:S01]  /*3290*/  PRMT R19, R44, 0x7772, RZ ;  /* 0x000077722c137816 */ /* 0x000fe200000000ff */
[----:B------:R2:W-:Y:S01]  /*32a0*/  STG.E.U8 desc[UR28][R34.64], R17 ;  /* 0x0000001122007986 */ /* 0x0005e2000c10111c */
[----:B------:R-:W-:-:S02]  /*32b0*/  LEA.HI.X.SX32 R39, R41, R46, 0x1, P3 ;  /* 0x0000002e29277211 */ /* 0x000fc400018f0eff */
[----:B------:R-:W-:Y:S01]  /*32c0*/  PRMT R3, R3, 0x7773, RZ ;  /* 0x0000777303037816 */ /* 0x000fe200000000ff */
[----:B------:R2:W-:Y:S01]  /*32d0*/  STG.E.U8 desc[UR28][R36.64], R19 ;  /* 0x0000001324007986 */ /* 0x0005e2000c10111c */
[----:B------:R-:W-:Y:S02]  /*32e0*/  LEA.HI.X.SX32 R41, R42, R46, 0x1, P4 ;  /* 0x0000002e2a297211 */ /* 0x000fe400020f0eff */
[----:B0-----:R-:W-:Y:S01]  /*32f0*/  PRMT R9, R44, 0x7773, RZ ;  /* 0x000077732c097816 */ /* 0x001fe200000000ff */
[----:B------:R2:W-:Y:S01]  /*3300*/  STG.E.U8 desc[UR28][R38.64], R3 ;  /* 0x0000000326007986 */ /* 0x0005e2000c10111c */
[----:B------:R-:W-:Y:S02]  /*3310*/  FSEL R4, R4, -INF , P2 ;  /* 0xff80000004047808 */ /* 0x000fe40001000000 */
[----:B------:R-:W-:Y:S01]  /*3320*/  FSEL R12, R12, -INF , P1 ;  /* 0xff8000000c0c7808 */ /* 0x000fe20000800000 */
[----:B------:R2:W-:Y:S01]  /*3330*/  STG.E.U8 desc[UR28][R40.64], R9 ;  /* 0x0000000928007986 */ /* 0x0005e2000c10111c */
[----:B------:R-:W-:Y:S01]  /*3340*/  LOP3.LUT R0, R0, 0xf8, RZ, 0xc0, !PT ;  /* 0x000000f800007812 */ /* 0x000fe200078ec0ff */
[----:B------:R-:W-:-:S02]  /*3350*/  FFMA R6, R4, 0.69314718246459960938, R13 ;  /* 0x3f31721804067823 */ /* 0x000fc4000000000d */
[----:B------:R-:W-:Y:S01]  /*3360*/  FFMA R7, R12, 0.69314718246459960938, R5 ;  /* 0x3f3172180c077823 */ /* 0x000fe20000000005 */
[----:B------:R-:W-:Y:S01]  /*3370*/  BAR.SYNC.DEFER_BLOCKING 0x0 ;  /* 0x0000000000007b1d */ /* 0x000fe20000010000 */
[C---:B------:R-:W-:Y:S02]  /*3380*/  IMAD.SHL.U32 R5, R14.reuse, 0x4, RZ ;  /* 0x000000040e057824 */ /* 0x040fe400078e00ff */
[----:B------:R-:W-:-:S03]  /*3390*/  IMAD.HI R14, R14, 0x4, RZ ;  /* 0x000000040e0e7827 */ /* 0x000fc600078e02ff */
[----:B-1----:R-:W-:-:S04]  /*33a0*/  IADD3 R4, P1, P2, R5, UR6, R20 ;  /* 0x0000000605047c10 */ /* 0x002fc8000fa3e014 */
[----:B------:R-:W-:Y:S01]  /*33b0*/  IADD3.X R5, R14, UR5, R21, P1, P2 ;  /* 0x000000050e057c10 */ /* 0x000fe20008fe4415 */
[----:B------:R2:W-:Y:S01]  /*33c0*/  STS.64 [R0+UR27], R6 ;  /* 0x0000000600007988 */ /* 0x0005e20008000a1b */
[----:B------:R-:W-:Y:S06]  /*33d0*/  BAR.SYNC.DEFER_BLOCKING 0x0 ;  /* 0x0000000000007b1d */ /* 0x000fec0000010000 */
[----:B------:R-:W-:Y:S05]  /*33e0*/  @P0 EXIT ;  /* 0x000000000000094d */ /* 0x000fea0003800000 */
[----:B--2---:R-:W0:Y:S04]  /*33f0*/  LDS R3, [R2] ;  /* 0x0000000002037984 */ /* 0x004e280000000800 */
[----:B0-----:R-:W-:Y:S01]  /*3400*/  STG.E desc[UR28][R4.64], R3 ;  /* 0x0000000304007986 */ /* 0x001fe2000c10191c */
[----:B------:R-:W-:Y:S05]  /*3410*/  EXIT ;  /* 0x000000000000794d */ /* 0x000fea0003800000 */
.L_x_2:
[----:B------:R-:W-:-:S00]  /*3420*/  BRA `(.L_x_2) ;  /* 0xfffffffc00fc7947 */ /* 0x000fc0000383ffff */
[----:B------:R-:W-:-:S00]  /*3430*/  NOP ;  /* 0x0000000000007918 */ /* 0x000fc00000000000 */
        /* <DEDUP_REMOVED lines=12> */
.L_x_3:


//--------------------- .nv.global.init           --------------------------
	.section	.nv.global.init,"aw",@progbits
.nv.global.init:
	.type		_$_str,@object
	.size		_$_str,(.L_0 - _$_str)
_$_str:
        /*0000*/ 	.byte	0x5f, 0x5f, 0x43, 0x55, 0x44, 0x41, 0x5f, 0x46, 0x54, 0x5a, 0x00
.L_0:


//--------------------- .nv.shared.attn_fwd       --------------------------
	.section	.nv.shared.attn_fwd,"aw",@nobits
	.sectionflags	@""
	.align	16
	.zero		1024


//--------------------- .nv.shared.reserved.0     --------------------------
	.section	.nv.shared.reserved.0,"aw",@nobits
	.weak		__nv_reservedSMEM_offset_0_alias
	.size		__nv_reservedSMEM_offset_0_alias, 0, 0
	.other		__nv_reservedSMEM_offset_0_alias,@"STO_CUDA_RESERVED_SHARED STV_DEFAULT"
__nv_reservedSMEM_offset_0_alias:
	.zero		0


//--------------------- .nv.constant0.attn_fwd    --------------------------
	.section	.nv.constant0.attn_fwd,"a",@progbits
	.sectionflags	@""
	.align	4
.nv.constant0.attn_fwd:
	.zero		664


//--------------------- SYMBOLS --------------------------

	.type		.nv.reservedSmem.offset0,@object
	.size		.nv.reservedSmem.offset0,0x4
